//
// Generated by NVIDIA NVVM Compiler
//
// Compiler Build ID: CL-36424714
// Cuda compilation tools, release 13.0, V13.0.88
// Based on NVVM 20.0.0
//

.version 9.0
.target sm_100
.address_size 64

	// .globl	default_function_kernel_1
// _ZZ25default_function_kernel_3E11ph_3_shared has been demoted

.visible .entry default_function_kernel_1(
	.param .u64 .ptr .align 1 default_function_kernel_1_param_0,
	.param .u64 .ptr .align 1 default_function_kernel_1_param_1
)
.maxntid 64
{
	.reg .pred 	%p<17>;
	.reg .b32 	%r<25>;
	.reg .b32 	%f<63>;
	.reg .b64 	%rd<9>;

	ld.param.u64 	%rd1, [default_function_kernel_1_param_0];
	ld.param.u64 	%rd2, [default_function_kernel_1_param_1];
	cvta.to.global.u64 	%rd3, %rd2;
	mov.u32 	%r12, %ctaid.x;
	shl.b32 	%r13, %r12, 6;
	mov.u32 	%r14, %tid.x;
	or.b32  	%r1, %r13, %r14;
	mul.wide.u32 	%rd4, %r1, 4;
	add.s64 	%rd5, %rd3, %rd4;
	ld.global.nc.f32 	%f20, [%rd5];
	abs.f32 	%f1, %f20;
	setp.gt.f32 	%p1, %f1, 0f3F800000;
	rcp.approx.ftz.f32 	%f21, %f1;
	selp.f32 	%f22, %f21, %f1, %p1;
	mul.f32 	%f23, %f22, %f22;
	fma.rn.f32 	%f24, %f23, 0f3B2090AA, 0fBC6BE14F;
	fma.rn.f32 	%f25, %f24, %f23, 0f3D23397E;
	fma.rn.f32 	%f26, %f25, %f23, 0fBD948A7A;
	fma.rn.f32 	%f27, %f26, %f23, 0f3DD76B21;
	fma.rn.f32 	%f28, %f27, %f23, 0fBE111E88;
	fma.rn.f32 	%f29, %f28, %f23, 0f3E4CAF60;
	fma.rn.f32 	%f30, %f29, %f23, 0fBEAAAA27;
	mul.f32 	%f31, %f23, %f30;
	fma.rn.f32 	%f32, %f31, %f22, %f22;
	neg.f32 	%f33, %f32;
	fma.rn.f32 	%f34, 0f3F6EE581, 0f3FD774EB, %f33;
	selp.f32 	%f35, %f34, %f32, %p1;
	setp.num.f32 	%p2, %f1, %f1;
	copysign.f32 	%f36, %f20, %f35;
	selp.f32 	%f2, %f36, %f35, %p2;
	abs.f32 	%f62, %f2;
	setp.lt.f32 	%p3, %f62, %f1;
	@%p3 bra 	$L__BB0_12;
	mul.f32 	%f4, %f1, 0f4B000000;
	setp.gtu.f32 	%p4, %f62, %f4;
	@%p4 bra 	$L__BB0_8;
	div.approx.f32 	%f37, %f62, %f1;
	cvt.rzi.f32.f32 	%f60, %f37;
	neg.f32 	%f6, %f1;
	fma.rn.f32 	%f7, %f6, %f60, %f62;
	mov.b32 	%r2, %f7;
	mov.b32 	%r15, %f1;
	setp.lt.u32 	%p5, %r2, %r15;
	@%p5 bra 	$L__BB0_7;
	setp.lt.u32 	%p6, %r2, -2147483647;
	@%p6 bra 	$L__BB0_5;
	add.f32 	%f42, %f60, 0fBF800000;
	setp.lt.f32 	%p9, %f7, %f6;
	add.f32 	%f43, %f42, 0fBF800000;
	selp.f32 	%f60, %f43, %f42, %p9;
	bra.uni 	$L__BB0_7;
$L__BB0_5:
	add.f32 	%f60, %f60, 0f3F800000;
	add.f32 	%f38, %f1, %f1;
	setp.ltu.f32 	%p7, %f7, %f38;
	@%p7 bra 	$L__BB0_7;
	add.f32 	%f39, %f60, 0f3F800000;
	fma.rn.f32 	%f40, %f1, 0fC0400000, %f7;
	setp.ge.f32 	%p8, %f40, 0f00000000;
	add.f32 	%f41, %f39, 0f3F800000;
	selp.f32 	%f60, %f41, %f39, %p8;
$L__BB0_7:
	fma.rn.f32 	%f62, %f6, %f60, %f62;
	bra.uni 	$L__BB0_12;
$L__BB0_8:
	mov.b32 	%r3, %f62;
	mov.b32 	%r16, %f4;
	and.b32  	%r4, %r16, -8388608;
	and.b32  	%r17, %r3, 8388607;
	or.b32  	%r23, %r17, 1065353216;
	and.b32  	%r18, %r16, 8388607;
	or.b32  	%r6, %r18, 1065353216;
	mov.b32 	%f61, %r23;
	sub.s32 	%r19, %r3, %r4;
	and.b32  	%r20, %r19, -8388608;
	add.s32 	%r24, %r20, 192937984;
	setp.eq.s32 	%p10, %r24, 0;
	@%p10 bra 	$L__BB0_11;
	mov.b32 	%f44, %r6;
	rcp.approx.ftz.f32 	%f14, %f44;
	neg.f32 	%f15, %f44;
$L__BB0_10:
	min.u32 	%r21, %r24, 192937984;
	add.s32 	%r22, %r23, %r21;
	mov.b32 	%f45, %r22;
	mul.f32 	%f46, %f14, %f45;
	fma.rn.f32 	%f47, %f15, %f46, %f45;
	fma.rn.f32 	%f48, %f47, %f14, %f46;
	fma.rn.f32 	%f49, %f15, %f48, %f45;
	fma.rz.f32 	%f50, %f49, %f14, %f48;
	cvt.rzi.f32.f32 	%f51, %f50;
	fma.rn.f32 	%f61, %f15, %f51, %f45;
	sub.s32 	%r24, %r24, %r21;
	mov.b32 	%r23, %f61;
	setp.ne.s32 	%p11, %r24, 0;
	setp.ne.s32 	%p12, %r23, 0;
	and.pred  	%p13, %p11, %p12;
	@%p13 bra 	$L__BB0_10;
$L__BB0_11:
	mov.b32 	%f53, %r4;
	setp.leu.f32 	%p14, %f1, 0f00000000;
	setp.gt.u32 	%p15, %r3, 2139095039;
	selp.f32 	%f54, 0f7FFFFFFF, %f53, %p15;
	selp.f32 	%f55, 0f7FFFFFFF, %f54, %p14;
	mul.f32 	%f56, %f61, 0f34000000;
	mul.f32 	%f62, %f55, %f56;
$L__BB0_12:
	cvta.to.global.u64 	%rd6, %rd1;
	abs.f32 	%f57, %f62;
	setp.nan.f32 	%p16, %f57, %f57;
	copysign.f32 	%f58, %f2, %f62;
	selp.f32 	%f59, %f62, %f58, %p16;
	add.s64 	%rd8, %rd6, %rd4;
	st.global.f32 	[%rd8], %f59;
	ret;

}
	// .globl	default_function_kernel_2
.visible .entry default_function_kernel_2(
	.param .u64 .ptr .align 1 default_function_kernel_2_param_0,
	.param .u64 .ptr .align 1 default_function_kernel_2_param_1
)
.maxntid 4
{
	.reg .pred 	%p<9>;
	.reg .b32 	%r<11>;
	.reg .b32 	%f<56>;
	.reg .b64 	%rd<9>;

	ld.param.u64 	%rd1, [default_function_kernel_2_param_0];
	ld.param.u64 	%rd2, [default_function_kernel_2_param_1];
	cvta.to.global.u64 	%rd3, %rd2;
	mov.u32 	%r3, %ctaid.x;
	shl.b32 	%r4, %r3, 2;
	mov.u32 	%r5, %tid.x;
	or.b32  	%r1, %r4, %r5;
	mul.wide.u32 	%rd4, %r1, 4;
	add.s64 	%rd5, %rd3, %rd4;
	ld.global.nc.f32 	%f7, [%rd5];
	abs.f32 	%f8, %f7;
	setp.gt.f32 	%p1, %f8, 0f3F800000;
	rcp.approx.ftz.f32 	%f9, %f8;
	selp.f32 	%f10, %f9, %f8, %p1;
	mul.f32 	%f11, %f10, %f10;
	fma.rn.f32 	%f12, %f11, 0f3B2090AA, 0fBC6BE14F;
	fma.rn.f32 	%f13, %f12, %f11, 0f3D23397E;
	fma.rn.f32 	%f14, %f13, %f11, 0fBD948A7A;
	fma.rn.f32 	%f15, %f14, %f11, 0f3DD76B21;
	fma.rn.f32 	%f16, %f15, %f11, 0fBE111E88;
	fma.rn.f32 	%f17, %f16, %f11, 0f3E4CAF60;
	fma.rn.f32 	%f18, %f17, %f11, 0fBEAAAA27;
	mul.f32 	%f19, %f11, %f18;
	fma.rn.f32 	%f20, %f19, %f10, %f10;
	neg.f32 	%f21, %f20;
	fma.rn.f32 	%f22, 0f3F6EE581, 0f3FD774EB, %f21;
	selp.f32 	%f23, %f22, %f20, %p1;
	setp.num.f32 	%p2, %f8, %f8;
	copysign.f32 	%f24, %f7, %f23;
	selp.f32 	%f1, %f24, %f23, %p2;
	abs.f32 	%f2, %f1;
	fma.rn.f32 	%f25, %f1, %f1, 0f3F800000;
	rsqrt.approx.ftz.f32 	%f26, %f25;
	fma.rn.f32 	%f27, %f25, %f26, 0f3F800000;
	rcp.approx.ftz.f32 	%f28, %f27;
	mul.f32 	%f29, %f2, %f28;
	fma.rn.f32 	%f30, %f2, %f29, %f2;
	setp.gt.f32 	%p3, %f2, 0f4B000000;
	selp.f32 	%f3, %f2, %f30, %p3;
	mov.f32 	%f31, 0f3F800000;
	add.rz.f32 	%f32, %f3, %f31;
	mov.b32 	%r6, %f32;
	add.s32 	%r7, %r6, -1061158912;
	and.b32  	%r8, %r7, -8388608;
	mov.b32 	%r2, %f3;
	sub.s32 	%r9, %r2, %r8;
	mov.b32 	%f33, %r9;
	sub.s32 	%r10, 1082130432, %r8;
	mov.b32 	%f34, %r10;
	fma.rn.f32 	%f35, %f34, 0f3E800000, 0fBF800000;
	add.f32 	%f36, %f35, %f33;
	cvt.rn.f32.s32 	%f37, %r8;
	mul.f32 	%f38, %f37, 0f34000000;
	fma.rn.f32 	%f39, %f36, 0fBD39BF78, 0f3DD80012;
	fma.rn.f32 	%f40, %f39, %f36, 0fBE0778E0;
	fma.rn.f32 	%f41, %f40, %f36, 0f3E146475;
	fma.rn.f32 	%f42, %f41, %f36, 0fBE2A68DD;
	fma.rn.f32 	%f43, %f42, %f36, 0f3E4CAF9E;
	fma.rn.f32 	%f44, %f43, %f36, 0fBE800042;
	fma.rn.f32 	%f45, %f44, %f36, 0f3EAAAAE6;
	fma.rn.f32 	%f46, %f45, %f36, 0fBF000000;
	mul.f32 	%f47, %f36, %f46;
	fma.rn.f32 	%f48, %f47, %f36, %f36;
	fma.rn.f32 	%f55, %f38, 0f3F317218, %f48;
	setp.lt.u32 	%p4, %r2, 2139095040;
	@%p4 bra 	$L__BB1_2;
	setp.gt.s32 	%p5, %r2, -1082130432;
	fma.rn.f32 	%f49, %f3, 0f7F800000, 0f7F800000;
	selp.f32 	%f50, %f49, %f55, %p5;
	setp.eq.f32 	%p6, %f3, 0f00000000;
	selp.f32 	%f55, 0f80000000, %f50, %p6;
$L__BB1_2:
	setp.gt.f32 	%p7, %f2, 0f4B000000;
	cvta.to.global.u64 	%rd6, %rd1;
	add.f32 	%f51, %f55, 0f3F317218;
	selp.f32 	%f52, %f51, %f55, %p7;
	setp.num.f32 	%p8, %f2, %f2;
	copysign.f32 	%f53, %f1, %f52;
	selp.f32 	%f54, %f53, %f52, %p8;
	add.s64 	%rd8, %rd6, %rd4;
	st.global.f32 	[%rd8], %f54;
	ret;

}
	// .globl	default_function_kernel
.visible .entry default_function_kernel(
	.param .u64 .ptr .align 1 default_function_kernel_param_0,
	.param .u64 .ptr .align 1 default_function_kernel_param_1
)
.maxntid 32
{
	.reg .b32 	%r<5>;
	.reg .b32 	%f<3>;
	.reg .b64 	%rd<8>;

	ld.param.u64 	%rd1, [default_function_kernel_param_0];
	ld.param.u64 	%rd2, [default_function_kernel_param_1];
	cvta.to.global.u64 	%rd3, %rd1;
	cvta.to.global.u64 	%rd4, %rd2;
	mov.u32 	%r1, %ctaid.x;
	shl.b32 	%r2, %r1, 5;
	mov.u32 	%r3, %tid.x;
	or.b32  	%r4, %r2, %r3;
	mul.wide.u32 	%rd5, %r4, 4;
	add.s64 	%rd6, %rd4, %rd5;
	ld.global.nc.f32 	%f1, [%rd6];
	abs.f32 	%f2, %f1;
	add.s64 	%rd7, %rd3, %rd5;
	st.global.f32 	[%rd7], %f2;
	ret;

}
	// .globl	default_function_kernel_3
.visible .entry default_function_kernel_3(
	.param .u64 .ptr .align 1 default_function_kernel_3_param_0,
	.param .u64 .ptr .align 1 default_function_kernel_3_param_1,
	.param .u64 .ptr .align 1 default_function_kernel_3_param_2
)
.maxntid 45
{
	.reg .pred 	%p<35>;
	.reg .b16 	%rs<7>;
	.reg .b32 	%r<77>;
	.reg .b32 	%f<318>;
	.reg .b64 	%rd<25>;
	// demoted variable
	.shared .align 4 .b8 _ZZ25default_function_kernel_3E11ph_3_shared[360];
	ld.param.u64 	%rd11, [default_function_kernel_3_param_0];
	ld.param.u64 	%rd12, [default_function_kernel_3_param_1];
	ld.param.u64 	%rd13, [default_function_kernel_3_param_2];
	cvta.to.global.u64 	%rd14, %rd13;
	cvta.to.global.u64 	%rd15, %rd12;
	mov.u32 	%r17, %tid.x;
	cvt.u16.u32 	%rs1, %r17;
	mul.lo.s16 	%rs2, %rs1, 52;
	shr.u16 	%rs3, %rs2, 8;
	cvt.u32.u16 	%r1, %rs3;
	mul.lo.s16 	%rs4, %rs3, 5;
	sub.s16 	%rs5, %rs1, %rs4;
	cvt.u32.u16 	%r18, %rs5;
	and.b32  	%r19, %r18, 255;
	mul.wide.u16 	%r20, %rs3, 10;
	add.s32 	%r2, %r20, %r19;
	shl.b32 	%r21, %r2, 2;
	mov.u32 	%r22, _ZZ25default_function_kernel_3E11ph_3_shared;
	add.s32 	%r3, %r22, %r21;
	shr.u32 	%r23, %r1, 1;
	mul.lo.s32 	%r24, %r23, 40;
	and.b16  	%rs6, %rs3, 1;
	setp.eq.b16 	%p1, %rs6, 1;
	selp.b32 	%r25, 5, 0, %p1;
	shl.b32 	%r26, %r17, 2;
	add.s32 	%r4, %r22, %r26;
	add.s32 	%r27, %r1, 9;
	shr.u32 	%r28, %r27, 1;
	mul.lo.s32 	%r29, %r28, 40;
	selp.b32 	%r30, 0, 5, %p1;
	or.b32  	%r31, %r25, %r24;
	add.s32 	%r32, %r31, %r19;
	mul.wide.u32 	%rd16, %r32, 4;
	add.s64 	%rd24, %rd14, %rd16;
	or.b32  	%r33, %r30, %r29;
	add.s32 	%r34, %r33, %r19;
	mul.wide.u32 	%rd17, %r34, 4;
	add.s64 	%rd23, %rd14, %rd17;
	mul.hi.u32 	%r35, %r17, 858993460;
	mul.wide.u32 	%rd18, %r35, 256;
	add.s64 	%rd19, %rd18, %rd15;
	add.s64 	%rd22, %rd19, 128;
	mov.b32 	%r76, 0;
	mov.f32 	%f302, 0f00000000;
	mov.f32 	%f303, %f302;
	mov.f32 	%f304, %f302;
	mov.f32 	%f305, %f302;
	mov.f32 	%f306, %f302;
	mov.f32 	%f307, %f302;
	mov.f32 	%f308, %f302;
	mov.f32 	%f309, %f302;
$L__BB3_1:
	bar.sync 	0;
	ld.global.nc.f32 	%f50, [%rd24];
	st.shared.f32 	[%r4], %f50;
	ld.global.nc.f32 	%f51, [%rd23];
	st.shared.f32 	[%r4+180], %f51;
	bar.sync 	0;
	ld.shared.f32 	%f52, [%r3];
	ld.global.nc.f32 	%f53, [%rd22+-128];
	fma.rn.f32 	%f54, %f53, %f52, %f309;
	ld.global.nc.f32 	%f55, [%rd22+-64];
	fma.rn.f32 	%f56, %f55, %f52, %f307;
	ld.global.nc.f32 	%f57, [%rd22];
	fma.rn.f32 	%f58, %f57, %f52, %f305;
	ld.global.nc.f32 	%f59, [%rd22+64];
	fma.rn.f32 	%f60, %f59, %f52, %f303;
	ld.global.nc.f32 	%f61, [%rd22+-96];
	fma.rn.f32 	%f62, %f61, %f52, %f308;
	ld.global.nc.f32 	%f63, [%rd22+-32];
	fma.rn.f32 	%f64, %f63, %f52, %f306;
	ld.global.nc.f32 	%f65, [%rd22+32];
	fma.rn.f32 	%f66, %f65, %f52, %f304;
	ld.global.nc.f32 	%f67, [%rd22+96];
	fma.rn.f32 	%f68, %f67, %f52, %f302;
	ld.shared.f32 	%f69, [%r3+20];
	ld.global.nc.f32 	%f70, [%rd22+-124];
	fma.rn.f32 	%f309, %f70, %f69, %f54;
	ld.global.nc.f32 	%f71, [%rd22+-60];
	fma.rn.f32 	%f307, %f71, %f69, %f56;
	ld.global.nc.f32 	%f72, [%rd22+4];
	fma.rn.f32 	%f305, %f72, %f69, %f58;
	ld.global.nc.f32 	%f73, [%rd22+68];
	fma.rn.f32 	%f303, %f73, %f69, %f60;
	ld.global.nc.f32 	%f74, [%rd22+-92];
	fma.rn.f32 	%f308, %f74, %f69, %f62;
	ld.global.nc.f32 	%f75, [%rd22+-28];
	fma.rn.f32 	%f306, %f75, %f69, %f64;
	ld.global.nc.f32 	%f76, [%rd22+36];
	fma.rn.f32 	%f304, %f76, %f69, %f66;
	ld.global.nc.f32 	%f77, [%rd22+100];
	fma.rn.f32 	%f302, %f77, %f69, %f68;
	add.s32 	%r76, %r76, 1;
	add.s64 	%rd24, %rd24, 40;
	add.s64 	%rd23, %rd23, 40;
	add.s64 	%rd22, %rd22, 8;
	setp.ne.s32 	%p2, %r76, 4;
	@%p2 bra 	$L__BB3_1;
	mad.lo.s32 	%r7, %r1, 30, %r2;
	abs.f32 	%f78, %f309;
	mov.f32 	%f79, 0f3F800000;
	sub.f32 	%f80, %f79, %f78;
	rcp.approx.ftz.f32 	%f81, %f80;
	add.f32 	%f82, %f81, %f81;
	mul.f32 	%f83, %f78, %f82;
	setp.gt.f32 	%p3, %f78, 0f7E800000;
	selp.f32 	%f17, 0fC0000000, %f83, %p3;
	add.rz.f32 	%f84, %f17, %f79;
	mov.b32 	%r36, %f84;
	add.s32 	%r37, %r36, -1061158912;
	and.b32  	%r38, %r37, -8388608;
	mov.b32 	%r8, %f17;
	sub.s32 	%r39, %r8, %r38;
	mov.b32 	%f85, %r39;
	sub.s32 	%r40, 1082130432, %r38;
	mov.b32 	%f86, %r40;
	fma.rn.f32 	%f87, %f86, 0f3E800000, 0fBF800000;
	add.f32 	%f88, %f87, %f85;
	cvt.rn.f32.s32 	%f89, %r38;
	mul.f32 	%f90, %f89, 0f34000000;
	fma.rn.f32 	%f91, %f88, 0fBD39BF78, 0f3DD80012;
	fma.rn.f32 	%f92, %f91, %f88, 0fBE0778E0;
	fma.rn.f32 	%f93, %f92, %f88, 0f3E146475;
	fma.rn.f32 	%f94, %f93, %f88, 0fBE2A68DD;
	fma.rn.f32 	%f95, %f94, %f88, 0f3E4CAF9E;
	fma.rn.f32 	%f96, %f95, %f88, 0fBE800042;
	fma.rn.f32 	%f97, %f96, %f88, 0f3EAAAAE6;
	fma.rn.f32 	%f98, %f97, %f88, 0fBF000000;
	mul.f32 	%f99, %f88, %f98;
	fma.rn.f32 	%f100, %f99, %f88, %f88;
	fma.rn.f32 	%f310, %f90, 0f3F317218, %f100;
	setp.lt.u32 	%p4, %r8, 2139095040;
	@%p4 bra 	$L__BB3_4;
	setp.gt.s32 	%p5, %r8, -1082130432;
	fma.rn.f32 	%f101, %f17, 0f7F800000, 0f7F800000;
	selp.f32 	%f102, %f101, %f310, %p5;
	setp.eq.f32 	%p6, %f17, 0f00000000;
	selp.f32 	%f310, 0f80000000, %f102, %p6;
$L__BB3_4:
	mov.f32 	%f103, 0f3F000000;
	copysign.f32 	%f104, %f309, %f103;
	mul.f32 	%f105, %f104, %f310;
	cvta.to.global.u64 	%rd20, %rd11;
	mul.wide.u32 	%rd21, %r7, 4;
	add.s64 	%rd10, %rd20, %rd21;
	st.global.f32 	[%rd10], %f105;
	abs.f32 	%f106, %f307;
	mov.f32 	%f107, 0f3F800000;
	sub.f32 	%f108, %f107, %f106;
	rcp.approx.ftz.f32 	%f109, %f108;
	add.f32 	%f110, %f109, %f109;
	mul.f32 	%f111, %f106, %f110;
	setp.gt.f32 	%p7, %f106, 0f7E800000;
	selp.f32 	%f21, 0fC0000000, %f111, %p7;
	add.rz.f32 	%f112, %f21, %f107;
	mov.b32 	%r41, %f112;
	add.s32 	%r42, %r41, -1061158912;
	and.b32  	%r43, %r42, -8388608;
	mov.b32 	%r9, %f21;
	sub.s32 	%r44, %r9, %r43;
	mov.b32 	%f113, %r44;
	sub.s32 	%r45, 1082130432, %r43;
	mov.b32 	%f114, %r45;
	fma.rn.f32 	%f115, %f114, 0f3E800000, 0fBF800000;
	add.f32 	%f116, %f115, %f113;
	cvt.rn.f32.s32 	%f117, %r43;
	mul.f32 	%f118, %f117, 0f34000000;
	fma.rn.f32 	%f119, %f116, 0fBD39BF78, 0f3DD80012;
	fma.rn.f32 	%f120, %f119, %f116, 0fBE0778E0;
	fma.rn.f32 	%f121, %f120, %f116, 0f3E146475;
	fma.rn.f32 	%f122, %f121, %f116, 0fBE2A68DD;
	fma.rn.f32 	%f123, %f122, %f116, 0f3E4CAF9E;
	fma.rn.f32 	%f124, %f123, %f116, 0fBE800042;
	fma.rn.f32 	%f125, %f124, %f116, 0f3EAAAAE6;
	fma.rn.f32 	%f126, %f125, %f116, 0fBF000000;
	mul.f32 	%f127, %f116, %f126;
	fma.rn.f32 	%f128, %f127, %f116, %f116;
	fma.rn.f32 	%f311, %f118, 0f3F317218, %f128;
	setp.lt.u32 	%p8, %r9, 2139095040;
	@%p8 bra 	$L__BB3_6;
	setp.gt.s32 	%p9, %r9, -1082130432;
	fma.rn.f32 	%f129, %f21, 0f7F800000, 0f7F800000;
	selp.f32 	%f130, %f129, %f311, %p9;
	setp.eq.f32 	%p10, %f21, 0f00000000;
	selp.f32 	%f311, 0f80000000, %f130, %p10;
$L__BB3_6:
	mov.f32 	%f131, 0f3F000000;
	copysign.f32 	%f132, %f307, %f131;
	mul.f32 	%f133, %f132, %f311;
	st.global.f32 	[%rd10+40], %f133;
	abs.f32 	%f134, %f305;
	mov.f32 	%f135, 0f3F800000;
	sub.f32 	%f136, %f135, %f134;
	rcp.approx.ftz.f32 	%f137, %f136;
	add.f32 	%f138, %f137, %f137;
	mul.f32 	%f139, %f134, %f138;
	setp.gt.f32 	%p11, %f134, 0f7E800000;
	selp.f32 	%f25, 0fC0000000, %f139, %p11;
	add.rz.f32 	%f140, %f25, %f135;
	mov.b32 	%r46, %f140;
	add.s32 	%r47, %r46, -1061158912;
	and.b32  	%r48, %r47, -8388608;
	mov.b32 	%r10, %f25;
	sub.s32 	%r49, %r10, %r48;
	mov.b32 	%f141, %r49;
	sub.s32 	%r50, 1082130432, %r48;
	mov.b32 	%f142, %r50;
	fma.rn.f32 	%f143, %f142, 0f3E800000, 0fBF800000;
	add.f32 	%f144, %f143, %f141;
	cvt.rn.f32.s32 	%f145, %r48;
	mul.f32 	%f146, %f145, 0f34000000;
	fma.rn.f32 	%f147, %f144, 0fBD39BF78, 0f3DD80012;
	fma.rn.f32 	%f148, %f147, %f144, 0fBE0778E0;
	fma.rn.f32 	%f149, %f148, %f144, 0f3E146475;
	fma.rn.f32 	%f150, %f149, %f144, 0fBE2A68DD;
	fma.rn.f32 	%f151, %f150, %f144, 0f3E4CAF9E;
	fma.rn.f32 	%f152, %f151, %f144, 0fBE800042;
	fma.rn.f32 	%f153, %f152, %f144, 0f3EAAAAE6;
	fma.rn.f32 	%f154, %f153, %f144, 0fBF000000;
	mul.f32 	%f155, %f144, %f154;
	fma.rn.f32 	%f156, %f155, %f144, %f144;
	fma.rn.f32 	%f312, %f146, 0f3F317218, %f156;
	setp.lt.u32 	%p12, %r10, 2139095040;
	@%p12 bra 	$L__BB3_8;
	setp.gt.s32 	%p13, %r10, -1082130432;
	fma.rn.f32 	%f157, %f25, 0f7F800000, 0f7F800000;
	selp.f32 	%f158, %f157, %f312, %p13;
	setp.eq.f32 	%p14, %f25, 0f00000000;
	selp.f32 	%f312, 0f80000000, %f158, %p14;
$L__BB3_8:
	mov.f32 	%f159, 0f3F000000;
	copysign.f32 	%f160, %f305, %f159;
	mul.f32 	%f161, %f160, %f312;
	st.global.f32 	[%rd10+80], %f161;
	abs.f32 	%f162, %f303;
	mov.f32 	%f163, 0f3F800000;
	sub.f32 	%f164, %f163, %f162;
	rcp.approx.ftz.f32 	%f165, %f164;
	add.f32 	%f166, %f165, %f165;
	mul.f32 	%f167, %f162, %f166;
	setp.gt.f32 	%p15, %f162, 0f7E800000;
	selp.f32 	%f29, 0fC0000000, %f167, %p15;
	add.rz.f32 	%f168, %f29, %f163;
	mov.b32 	%r51, %f168;
	add.s32 	%r52, %r51, -1061158912;
	and.b32  	%r53, %r52, -8388608;
	mov.b32 	%r11, %f29;
	sub.s32 	%r54, %r11, %r53;
	mov.b32 	%f169, %r54;
	sub.s32 	%r55, 1082130432, %r53;
	mov.b32 	%f170, %r55;
	fma.rn.f32 	%f171, %f170, 0f3E800000, 0fBF800000;
	add.f32 	%f172, %f171, %f169;
	cvt.rn.f32.s32 	%f173, %r53;
	mul.f32 	%f174, %f173, 0f34000000;
	fma.rn.f32 	%f175, %f172, 0fBD39BF78, 0f3DD80012;
	fma.rn.f32 	%f176, %f175, %f172, 0fBE0778E0;
	fma.rn.f32 	%f177, %f176, %f172, 0f3E146475;
	fma.rn.f32 	%f178, %f177, %f172, 0fBE2A68DD;
	fma.rn.f32 	%f179, %f178, %f172, 0f3E4CAF9E;
	fma.rn.f32 	%f180, %f179, %f172, 0fBE800042;
	fma.rn.f32 	%f181, %f180, %f172, 0f3EAAAAE6;
	fma.rn.f32 	%f182, %f181, %f172, 0fBF000000;
	mul.f32 	%f183, %f172, %f182;
	fma.rn.f32 	%f184, %f183, %f172, %f172;
	fma.rn.f32 	%f313, %f174, 0f3F317218, %f184;
	setp.lt.u32 	%p16, %r11, 2139095040;
	@%p16 bra 	$L__BB3_10;
	setp.gt.s32 	%p17, %r11, -1082130432;
	fma.rn.f32 	%f185, %f29, 0f7F800000, 0f7F800000;
	selp.f32 	%f186, %f185, %f313, %p17;
	setp.eq.f32 	%p18, %f29, 0f00000000;
	selp.f32 	%f313, 0f80000000, %f186, %p18;
$L__BB3_10:
	mov.f32 	%f187, 0f3F000000;
	copysign.f32 	%f188, %f303, %f187;
	mul.f32 	%f189, %f188, %f313;
	st.global.f32 	[%rd10+120], %f189;
	abs.f32 	%f190, %f308;
	mov.f32 	%f191, 0f3F800000;
	sub.f32 	%f192, %f191, %f190;
	rcp.approx.ftz.f32 	%f193, %f192;
	add.f32 	%f194, %f193, %f193;
	mul.f32 	%f195, %f190, %f194;
	setp.gt.f32 	%p19, %f190, 0f7E800000;
	selp.f32 	%f33, 0fC0000000, %f195, %p19;
	add.rz.f32 	%f196, %f33, %f191;
	mov.b32 	%r56, %f196;
	add.s32 	%r57, %r56, -1061158912;
	and.b32  	%r58, %r57, -8388608;
	mov.b32 	%r12, %f33;
	sub.s32 	%r59, %r12, %r58;
	mov.b32 	%f197, %r59;
	sub.s32 	%r60, 1082130432, %r58;
	mov.b32 	%f198, %r60;
	fma.rn.f32 	%f199, %f198, 0f3E800000, 0fBF800000;
	add.f32 	%f200, %f199, %f197;
	cvt.rn.f32.s32 	%f201, %r58;
	mul.f32 	%f202, %f201, 0f34000000;
	fma.rn.f32 	%f203, %f200, 0fBD39BF78, 0f3DD80012;
	fma.rn.f32 	%f204, %f203, %f200, 0fBE0778E0;
	fma.rn.f32 	%f205, %f204, %f200, 0f3E146475;
	fma.rn.f32 	%f206, %f205, %f200, 0fBE2A68DD;
	fma.rn.f32 	%f207, %f206, %f200, 0f3E4CAF9E;
	fma.rn.f32 	%f208, %f207, %f200, 0fBE800042;
	fma.rn.f32 	%f209, %f208, %f200, 0f3EAAAAE6;
	fma.rn.f32 	%f210, %f209, %f200, 0fBF000000;
	mul.f32 	%f211, %f200, %f210;
	fma.rn.f32 	%f212, %f211, %f200, %f200;
	fma.rn.f32 	%f314, %f202, 0f3F317218, %f212;
	setp.lt.u32 	%p20, %r12, 2139095040;
	@%p20 bra 	$L__BB3_12;
	setp.gt.s32 	%p21, %r12, -1082130432;
	fma.rn.f32 	%f213, %f33, 0f7F800000, 0f7F800000;
	selp.f32 	%f214, %f213, %f314, %p21;
	setp.eq.f32 	%p22, %f33, 0f00000000;
	selp.f32 	%f314, 0f80000000, %f214, %p22;
$L__BB3_12:
	mov.f32 	%f215, 0f3F000000;
	copysign.f32 	%f216, %f308, %f215;
	mul.f32 	%f217, %f216, %f314;
	st.global.f32 	[%rd10+20], %f217;
	abs.f32 	%f218, %f306;
	mov.f32 	%f219, 0f3F800000;
	sub.f32 	%f220, %f219, %f218;
	rcp.approx.ftz.f32 	%f221, %f220;
	add.f32 	%f222, %f221, %f221;
	mul.f32 	%f223, %f218, %f222;
	setp.gt.f32 	%p23, %f218, 0f7E800000;
	selp.f32 	%f37, 0fC0000000, %f223, %p23;
	add.rz.f32 	%f224, %f37, %f219;
	mov.b32 	%r61, %f224;
	add.s32 	%r62, %r61, -1061158912;
	and.b32  	%r63, %r62, -8388608;
	mov.b32 	%r13, %f37;
	sub.s32 	%r64, %r13, %r63;
	mov.b32 	%f225, %r64;
	sub.s32 	%r65, 1082130432, %r63;
	mov.b32 	%f226, %r65;
	fma.rn.f32 	%f227, %f226, 0f3E800000, 0fBF800000;
	add.f32 	%f228, %f227, %f225;
	cvt.rn.f32.s32 	%f229, %r63;
	mul.f32 	%f230, %f229, 0f34000000;
	fma.rn.f32 	%f231, %f228, 0fBD39BF78, 0f3DD80012;
	fma.rn.f32 	%f232, %f231, %f228, 0fBE0778E0;
	fma.rn.f32 	%f233, %f232, %f228, 0f3E146475;
	fma.rn.f32 	%f234, %f233, %f228, 0fBE2A68DD;
	fma.rn.f32 	%f235, %f234, %f228, 0f3E4CAF9E;
	fma.rn.f32 	%f236, %f235, %f228, 0fBE800042;
	fma.rn.f32 	%f237, %f236, %f228, 0f3EAAAAE6;
	fma.rn.f32 	%f238, %f237, %f228, 0fBF000000;
	mul.f32 	%f239, %f228, %f238;
	fma.rn.f32 	%f240, %f239, %f228, %f228;
	fma.rn.f32 	%f315, %f230, 0f3F317218, %f240;
	setp.lt.u32 	%p24, %r13, 2139095040;
	@%p24 bra 	$L__BB3_14;
	setp.gt.s32 	%p25, %r13, -1082130432;
	fma.rn.f32 	%f241, %f37, 0f7F800000, 0f7F800000;
	selp.f32 	%f242, %f241, %f315, %p25;
	setp.eq.f32 	%p26, %f37, 0f00000000;
	selp.f32 	%f315, 0f80000000, %f242, %p26;
$L__BB3_14:
	mov.f32 	%f243, 0f3F000000;
	copysign.f32 	%f244, %f306, %f243;
	mul.f32 	%f245, %f244, %f315;
	st.global.f32 	[%rd10+60], %f245;
	abs.f32 	%f246, %f304;
	mov.f32 	%f247, 0f3F800000;
	sub.f32 	%f248, %f247, %f246;
	rcp.approx.ftz.f32 	%f249, %f248;
	add.f32 	%f250, %f249, %f249;
	mul.f32 	%f251, %f246, %f250;
	setp.gt.f32 	%p27, %f246, 0f7E800000;
	selp.f32 	%f41, 0fC0000000, %f251, %p27;
	add.rz.f32 	%f252, %f41, %f247;
	mov.b32 	%r66, %f252;
	add.s32 	%r67, %r66, -1061158912;
	and.b32  	%r68, %r67, -8388608;
	mov.b32 	%r14, %f41;
	sub.s32 	%r69, %r14, %r68;
	mov.b32 	%f253, %r69;
	sub.s32 	%r70, 1082130432, %r68;
	mov.b32 	%f254, %r70;
	fma.rn.f32 	%f255, %f254, 0f3E800000, 0fBF800000;
	add.f32 	%f256, %f255, %f253;
	cvt.rn.f32.s32 	%f257, %r68;
	mul.f32 	%f258, %f257, 0f34000000;
	fma.rn.f32 	%f259, %f256, 0fBD39BF78, 0f3DD80012;
	fma.rn.f32 	%f260, %f259, %f256, 0fBE0778E0;
	fma.rn.f32 	%f261, %f260, %f256, 0f3E146475;
	fma.rn.f32 	%f262, %f261, %f256, 0fBE2A68DD;
	fma.rn.f32 	%f263, %f262, %f256, 0f3E4CAF9E;
	fma.rn.f32 	%f264, %f263, %f256, 0fBE800042;
	fma.rn.f32 	%f265, %f264, %f256, 0f3EAAAAE6;
	fma.rn.f32 	%f266, %f265, %f256, 0fBF000000;
	mul.f32 	%f267, %f256, %f266;
	fma.rn.f32 	%f268, %f267, %f256, %f256;
	fma.rn.f32 	%f316, %f258, 0f3F317218, %f268;
	setp.lt.u32 	%p28, %r14, 2139095040;
	@%p28 bra 	$L__BB3_16;
	setp.gt.s32 	%p29, %r14, -1082130432;
	fma.rn.f32 	%f269, %f41, 0f7F800000, 0f7F800000;
	selp.f32 	%f270, %f269, %f316, %p29;
	setp.eq.f32 	%p30, %f41, 0f00000000;
	selp.f32 	%f316, 0f80000000, %f270, %p30;
$L__BB3_16:
	mov.f32 	%f271, 0f3F000000;
	copysign.f32 	%f272, %f304, %f271;
	mul.f32 	%f273, %f272, %f316;
	st.global.f32 	[%rd10+100], %f273;
	abs.f32 	%f274, %f302;
	mov.f32 	%f275, 0f3F800000;
	sub.f32 	%f276, %f275, %f274;
	rcp.approx.ftz.f32 	%f277, %f276;
	add.f32 	%f278, %f277, %f277;
	mul.f32 	%f279, %f274, %f278;
	setp.gt.f32 	%p31, %f274, 0f7E800000;
	selp.f32 	%f45, 0fC0000000, %f279, %p31;
	add.rz.f32 	%f280, %f45, %f275;
	mov.b32 	%r71, %f280;
	add.s32 	%r72, %r71, -1061158912;
	and.b32  	%r73, %r72, -8388608;
	mov.b32 	%r15, %f45;
	sub.s32 	%r74, %r15, %r73;
	mov.b32 	%f281, %r74;
	sub.s32 	%r75, 1082130432, %r73;
	mov.b32 	%f282, %r75;
	fma.rn.f32 	%f283, %f282, 0f3E800000, 0fBF800000;
	add.f32 	%f284, %f283, %f281;
	cvt.rn.f32.s32 	%f285, %r73;
	mul.f32 	%f286, %f285, 0f34000000;
	fma.rn.f32 	%f287, %f284, 0fBD39BF78, 0f3DD80012;
	fma.rn.f32 	%f288, %f287, %f284, 0fBE0778E0;
	fma.rn.f32 	%f289, %f288, %f284, 0f3E146475;
	fma.rn.f32 	%f290, %f289, %f284, 0fBE2A68DD;
	fma.rn.f32 	%f291, %f290, %f284, 0f3E4CAF9E;
	fma.rn.f32 	%f292, %f291, %f284, 0fBE800042;
	fma.rn.f32 	%f293, %f292, %f284, 0f3EAAAAE6;
	fma.rn.f32 	%f294, %f293, %f284, 0fBF000000;
	mul.f32 	%f295, %f284, %f294;
	fma.rn.f32 	%f296, %f295, %f284, %f284;
	fma.rn.f32 	%f317, %f286, 0f3F317218, %f296;
	setp.lt.u32 	%p32, %r15, 2139095040;
	@%p32 bra 	$L__BB3_18;
	setp.gt.s32 	%p33, %r15, -1082130432;
	fma.rn.f32 	%f297, %f45, 0f7F800000, 0f7F800000;
	selp.f32 	%f298, %f297, %f317, %p33;
	setp.eq.f32 	%p34, %f45, 0f00000000;
	selp.f32 	%f317, 0f80000000, %f298, %p34;
$L__BB3_18:
	mov.f32 	%f299, 0f3F000000;
	copysign.f32 	%f300, %f302, %f299;
	mul.f32 	%f301, %f300, %f317;
	st.global.f32 	[%rd10+140], %f301;
	ret;

}


// ===== COMPILED SASS (sm_100) =====

	.target	sm_100

	.elftype	@"ET_EXEC"


//--------------------- .note.nv.tkinfo           --------------------------
	.section	.note.nv.tkinfo,"",@"SHT_NOTE"
	.sectionflags	@"SHF_NOTE_NV_TKINFO"
	.tkinfo
        /*0018*/ 	.word	0x00000002
        /*0030*/ 	.string	""
        /*0030*/ 	.string	"ptxas"
        /*0030*/ 	.string	"Cuda compilation tools, release 13.0, V13.0.88"
        /*0030*/ 	.string	"Build cuda_13.0.r13.0/compiler.36424714_0"
        /*0030*/ 	.string	"-arch sm_100 -m 64 "



//--------------------- .note.nv.cuinfo           --------------------------
	.section	.note.nv.cuinfo,"",@"SHT_NOTE"
	.sectionflags	@"SHF_NOTE_NV_CUINFO"
        /*0018*/ 	.short	0x0002
        /*001a*/ 	.short	0x0064
        /*001c*/ 	.short	0x0082
	.zero		2


//--------------------- .nv.info                  --------------------------
	.section	.nv.info,"",@"SHT_CUDA_INFO"
	.align	4


	//----- nvinfo : EIATTR_REGCOUNT
	.align		4
        /*0000*/ 	.byte	0x04, 0x2f
        /*0002*/ 	.short	(.L_1 - .L_0)
	.align		4
.L_0:
        /*0004*/ 	.word	index@(default_function_kernel_1)
        /*0008*/ 	.word	0x0000000d


	//----- nvinfo : EIATTR_FRAME_SIZE
	.align		4
.L_1:
        /*000c*/ 	.byte	0x04, 0x11
        /*000e*/ 	.short	(.L_3 - .L_2)
	.align		4
.L_2:
        /*0010*/ 	.word	index@(default_function_kernel_1)
        /*0014*/ 	.word	0x00000000


	//----- nvinfo : EIATTR_REGCOUNT
	.align		4
.L_3:
        /*0018*/ 	.byte	0x04, 0x2f
        /*001a*/ 	.short	(.L_5 - .L_4)
	.align		4
.L_4:
        /*001c*/ 	.word	index@(default_function_kernel_2)
        /*0020*/ 	.word	0x0000000e


	//----- nvinfo : EIATTR_FRAME_SIZE
	.align		4
.L_5:
        /*0024*/ 	.byte	0x04, 0x11
        /*0026*/ 	.short	(.L_7 - .L_6)
	.align		4
.L_6:
        /*0028*/ 	.word	index@(default_function_kernel_2)
        /*002c*/ 	.word	0x00000000


	//----- nvinfo : EIATTR_REGCOUNT
	.align		4
.L_7:
        /*0030*/ 	.byte	0x04, 0x2f
        /*0032*/ 	.short	(.L_9 - .L_8)
	.align		4
.L_8:
        /*0034*/ 	.word	index@(default_function_kernel)
        /*0038*/ 	.word	0x0000000a


	//----- nvinfo : EIATTR_FRAME_SIZE
	.align		4
.L_9:
        /*003c*/ 	.byte	0x04, 0x11
        /*003e*/ 	.short	(.L_11 - .L_10)
	.align		4
.L_10:
        /*0040*/ 	.word	index@(default_function_kernel)
        /*0044*/ 	.word	0x00000000


	//----- nvinfo : EIATTR_REGCOUNT
	.align		4
.L_11:
        /*0048*/ 	.byte	0x04, 0x2f
        /*004a*/ 	.short	(.L_13 - .L_12)
	.align		4
.L_12:
        /*004c*/ 	.word	index@(default_function_kernel_3)
        /*0050*/ 	.word	0x00000020


	//----- nvinfo : EIATTR_FRAME_SIZE
	.align		4
.L_13:
        /*0054*/ 	.byte	0x04, 0x11
        /*0056*/ 	.short	(.L_15 - .L_14)
	.align		4
.L_14:
        /*0058*/ 	.word	index@(default_function_kernel_3)
        /*005c*/ 	.word	0x00000000


	//----- nvinfo : EIATTR_MIN_STACK_SIZE
	.align		4
.L_15:
        /*0060*/ 	.byte	0x04, 0x12
        /*0062*/ 	.short	(.L_17 - .L_16)
	.align		4
.L_16:
        /*0064*/ 	.word	index@(default_function_kernel_3)
        /*0068*/ 	.word	0x00000000


	//----- nvinfo : EIATTR_MIN_STACK_SIZE
	.align		4
.L_17:
        /*006c*/ 	.byte	0x04, 0x12
        /*006e*/ 	.short	(.L_19 - .L_18)
	.align		4
.L_18:
        /*0070*/ 	.word	index@(default_function_kernel)
        /*0074*/ 	.word	0x00000000


	//----- nvinfo : EIATTR_MIN_STACK_SIZE
	.align		4
.L_19:
        /*0078*/ 	.byte	0x04, 0x12
        /*007a*/ 	.short	(.L_21 - .L_20)
	.align		4
.L_20:
        /*007c*/ 	.word	index@(default_function_kernel_2)
        /*0080*/ 	.word	0x00000000


	//----- nvinfo : EIATTR_MIN_STACK_SIZE
	.align		4
.L_21:
        /*0084*/ 	.byte	0x04, 0x12
        /*0086*/ 	.short	(.L_23 - .L_22)
	.align		4
.L_22:
        /*0088*/ 	.word	index@(default_function_kernel_1)
        /*008c*/ 	.word	0x00000000
.L_23:


//--------------------- .nv.compat                --------------------------
	.section	.nv.compat,"",@"SHT_CUDA_COMPAT_INFO"
	.align	4
        /*0000*/ 	.byte	0x02, 0x09, 0x00, 0x00, 0x02, 0x02, 0x01, 0x00, 0x02, 0x05, 0x05, 0x00, 0x03, 0x07, 0x01, 0x01
        /*0010*/ 	.byte	0x02, 0x03, 0x00, 0x00, 0x02, 0x06, 0x01, 0x00, 0x04, 0x0b, 0x08, 0x00, 0x01, 0x00, 0x00, 0x00
        /*0020*/ 	.byte	0x00, 0x00, 0x00, 0x00


//--------------------- .nv.info.default_function_kernel_3 --------------------------
	.section	.nv.info.default_function_kernel_3,"",@"SHT_CUDA_INFO"
	.sectionflags	@""
	.align	4


	//----- nvinfo : EIATTR_CUDA_API_VERSION
	.align		4
        /*0000*/ 	.byte	0x04, 0x37
        /*0002*/ 	.short	(.L_25 - .L_24)
.L_24:
        /*0004*/ 	.word	0x00000082


	//----- nvinfo : EIATTR_KPARAM_INFO
	.align		4
.L_25:
        /*0008*/ 	.byte	0x04, 0x17
        /*000a*/ 	.short	(.L_27 - .L_26)
.L_26:
        /*000c*/ 	.word	0x00000000
        /*0010*/ 	.short	0x0002
        /*0012*/ 	.short	0x0010
        /*0014*/ 	.byte	0x00, 0xf5, 0x21, 0x00


	//----- nvinfo : EIATTR_KPARAM_INFO
	.align		4
.L_27:
        /*0018*/ 	.byte	0x04, 0x17
        /*001a*/ 	.short	(.L_29 - .L_28)
.L_28:
        /*001c*/ 	.word	0x00000000
        /*0020*/ 	.short	0x0001
        /*0022*/ 	.short	0x0008
        /*0024*/ 	.byte	0x00, 0xf5, 0x21, 0x00


	//----- nvinfo : EIATTR_KPARAM_INFO
	.align		4
.L_29:
        /*0028*/ 	.byte	0x04, 0x17
        /*002a*/ 	.short	(.L_31 - .L_30)
.L_30:
        /*002c*/ 	.word	0x00000000
        /*0030*/ 	.short	0x0000
        /*0032*/ 	.short	0x0000
        /*0034*/ 	.byte	0x00, 0xf5, 0x21, 0x00


	//----- nvinfo : EIATTR_SPARSE_MMA_MASK
	.align		4
.L_31:
        /*0038*/ 	.byte	0x03, 0x50
        /*003a*/ 	.short	0x0000


	//----- nvinfo : EIATTR_MAXREG_COUNT
	.align		4
        /*003c*/ 	.byte	0x03, 0x1b
        /*003e*/ 	.short	0x00ff


	//----- nvinfo : EIATTR_NUM_BARRIERS
	.align		4
        /*0040*/ 	.byte	0x02, 0x4c
        /*0042*/ 	.byte	0x01
	.zero		1


	//----- nvinfo : EIATTR_MERCURY_ISA_VERSION
	.align		4
        /*0044*/ 	.byte	0x03, 0x5f
        /*0046*/ 	.short	0x0101


	//----- nvinfo : EIATTR_VRC_CTA_INIT_COUNT
	.align		4
        /*0048*/ 	.byte	0x02, 0x4a
	.zero		1
	.zero		1


	//----- nvinfo : EIATTR_EXIT_INSTR_OFFSETS
	.align		4
        /*004c*/ 	.byte	0x04, 0x1c
        /*004e*/ 	.short	(.L_33 - .L_32)


	//   ....[0]....
.L_32:
        /*0050*/ 	.word	0x00001e30


	//----- nvinfo : EIATTR_MAX_THREADS
	.align		4
.L_33:
        /*0054*/ 	.byte	0x04, 0x05
        /*0056*/ 	.short	(.L_35 - .L_34)
.L_34:
        /*0058*/ 	.word	0x0000002d
        /*005c*/ 	.word	0x00000001
        /*0060*/ 	.word	0x00000001


	//----- nvinfo : EIATTR_CBANK_PARAM_SIZE
	.align		4
.L_35:
        /*0064*/ 	.byte	0x03, 0x19
        /*0066*/ 	.short	0x0018


	//----- nvinfo : EIATTR_PARAM_CBANK
	.align		4
        /*0068*/ 	.byte	0x04, 0x0a
        /*006a*/ 	.short	(.L_37 - .L_36)
	.align		4
.L_36:
        /*006c*/ 	.word	index@(.nv.constant0.default_function_kernel_3)
        /*0070*/ 	.short	0x0380
        /*0072*/ 	.short	0x0018


	//----- nvinfo : EIATTR_SW_WAR
	.align		4
.L_37:
        /*0074*/ 	.byte	0x04, 0x36
        /*0076*/ 	.short	(.L_39 - .L_38)
.L_38:
        /*0078*/ 	.word	0x00000008
.L_39:


//--------------------- .nv.info.default_function_kernel --------------------------
	.section	.nv.info.default_function_kernel,"",@"SHT_CUDA_INFO"
	.sectionflags	@""
	.align	4


	//----- nvinfo : EIATTR_CUDA_API_VERSION
	.align		4
        /*0000*/ 	.byte	0x04, 0x37
        /*0002*/ 	.short	(.L_41 - .L_40)
.L_40:
        /*0004*/ 	.word	0x00000082


	//----- nvinfo : EIATTR_KPARAM_INFO
	.align		4
.L_41:
        /*0008*/ 	.byte	0x04, 0x17
        /*000a*/ 	.short	(.L_43 - .L_42)
.L_42:
        /*000c*/ 	.word	0x00000000
        /*0010*/ 	.short	0x0001
        /*0012*/ 	.short	0x0008
        /*0014*/ 	.byte	0x00, 0xf5, 0x21, 0x00


	//----- nvinfo : EIATTR_KPARAM_INFO
	.align		4
.L_43:
        /*0018*/ 	.byte	0x04, 0x17
        /*001a*/ 	.short	(.L_45 - .L_44)
.L_44:
        /*001c*/ 	.word	0x00000000
        /*0020*/ 	.short	0x0000
        /*0022*/ 	.short	0x0000
        /*0024*/ 	.byte	0x00, 0xf5, 0x21, 0x00


	//----- nvinfo : EIATTR_SPARSE_MMA_MASK
	.align		4
.L_45:
        /*0028*/ 	.byte	0x03, 0x50
        /*002a*/ 	.short	0x0000


	//----- nvinfo : EIATTR_MAXREG_COUNT
	.align		4
        /*002c*/ 	.byte	0x03, 0x1b
        /*002e*/ 	.short	0x00ff


	//----- nvinfo : EIATTR_MERCURY_ISA_VERSION
	.align		4
        /*0030*/ 	.byte	0x03, 0x5f
        /*0032*/ 	.short	0x0101


	//----- nvinfo : EIATTR_VRC_CTA_INIT_COUNT
	.align		4
        /*0034*/ 	.byte	0x02, 0x4a
	.zero		1
	.zero		1


	//----- nvinfo : EIATTR_EXIT_INSTR_OFFSETS
	.align		4
        /*0038*/ 	.byte	0x04, 0x1c
        /*003a*/ 	.short	(.L_47 - .L_46)


	//   ....[0]....
.L_46:
        /*003c*/ 	.word	0x000000d0


	//----- nvinfo : EIATTR_MAX_THREADS
	.align		4
.L_47:
        /*0040*/ 	.byte	0x04, 0x05
        /*0042*/ 	.short	(.L_49 - .L_48)
.L_48:
        /*0044*/ 	.word	0x00000020
        /*0048*/ 	.word	0x00000001
        /*004c*/ 	.word	0x00000001


	//----- nvinfo : EIATTR_CBANK_PARAM_SIZE
	.align		4
.L_49:
        /*0050*/ 	.byte	0x03, 0x19
        /*0052*/ 	.short	0x0010


	//----- nvinfo : EIATTR_PARAM_CBANK
	.align		4
        /*0054*/ 	.byte	0x04, 0x0a
        /*0056*/ 	.short	(.L_51 - .L_50)
	.align		4
.L_50:
        /*0058*/ 	.word	index@(.nv.constant0.default_function_kernel)
        /*005c*/ 	.short	0x0380
        /*005e*/ 	.short	0x0010


	//----- nvinfo : EIATTR_SW_WAR
	.align		4
.L_51:
        /*0060*/ 	.byte	0x04, 0x36
        /*0062*/ 	.short	(.L_53 - .L_52)
.L_52:
        /*0064*/ 	.word	0x00000008
.L_53:


//--------------------- .nv.info.default_function_kernel_2 --------------------------
	.section	.nv.info.default_function_kernel_2,"",@"SHT_CUDA_INFO"
	.sectionflags	@""
	.align	4


	//----- nvinfo : EIATTR_CUDA_API_VERSION
	.align		4
        /*0000*/ 	.byte	0x04, 0x37
        /*0002*/ 	.short	(.L_55 - .L_54)
.L_54:
        /*0004*/ 	.word	0x00000082


	//----- nvinfo : EIATTR_KPARAM_INFO
	.align		4
.L_55:
        /*0008*/ 	.byte	0x04, 0x17
        /*000a*/ 	.short	(.L_57 - .L_56)
.L_56:
        /*000c*/ 	.word	0x00000000
        /*0010*/ 	.short	0x0001
        /*0012*/ 	.short	0x0008
        /*0014*/ 	.byte	0x00, 0xf5, 0x21, 0x00


	//----- nvinfo : EIATTR_KPARAM_INFO
	.align		4
.L_57:
        /*0018*/ 	.byte	0x04, 0x17
        /*001a*/ 	.short	(.L_59 - .L_58)
.L_58:
        /*001c*/ 	.word	0x00000000
        /*0020*/ 	.short	0x0000
        /*0022*/ 	.short	0x0000
        /*0024*/ 	.byte	0x00, 0xf5, 0x21, 0x00


	//----- nvinfo : EIATTR_SPARSE_MMA_MASK
	.align		4
.L_59:
        /*0028*/ 	.byte	0x03, 0x50
        /*002a*/ 	.short	0x0000


	//----- nvinfo : EIATTR_MAXREG_COUNT
	.align		4
        /*002c*/ 	.byte	0x03, 0x1b
        /*002e*/ 	.short	0x00ff


	//----- nvinfo : EIATTR_MERCURY_ISA_VERSION
	.align		4
        /*0030*/ 	.byte	0x03, 0x5f
        /*0032*/ 	.short	0x0101


	//----- nvinfo : EIATTR_VRC_CTA_INIT_COUNT
	.align		4
        /*0034*/ 	.byte	0x02, 0x4a
	.zero		1
	.zero		1


	//----- nvinfo : EIATTR_EXIT_INSTR_OFFSETS
	.align		4
        /*0038*/ 	.byte	0x04, 0x1c
        /*003a*/ 	.short	(.L_61 - .L_60)


	//   ....[0]....
.L_60:
        /*003c*/ 	.word	0x00000470


	//----- nvinfo : EIATTR_MAX_THREADS
	.align		4
.L_61:
        /*0040*/ 	.byte	0x04, 0x05
        /*0042*/ 	.short	(.L_63 - .L_62)
.L_62:
        /*0044*/ 	.word	0x00000004
        /*0048*/ 	.word	0x00000001
        /*004c*/ 	.word	0x00000001


	//----- nvinfo : EIATTR_CBANK_PARAM_SIZE
	.align		4
.L_63:
        /*0050*/ 	.byte	0x03, 0x19
        /*0052*/ 	.short	0x0010


	//----- nvinfo : EIATTR_PARAM_CBANK
	.align		4
        /*0054*/ 	.byte	0x04, 0x0a
        /*0056*/ 	.short	(.L_65 - .L_64)
	.align		4
.L_64:
        /*0058*/ 	.word	index@(.nv.constant0.default_function_kernel_2)
        /*005c*/ 	.short	0x0380
        /*005e*/ 	.short	0x0010


	//----- nvinfo : EIATTR_SW_WAR
	.align		4
.L_65:
        /*0060*/ 	.byte	0x04, 0x36
        /*0062*/ 	.short	(.L_67 - .L_66)
.L_66:
        /*0064*/ 	.word	0x00000008
.L_67:


//--------------------- .nv.info.default_function_kernel_1 --------------------------
	.section	.nv.info.default_function_kernel_1,"",@"SHT_CUDA_INFO"
	.sectionflags	@""
	.align	4


	//----- nvinfo : EIATTR_CUDA_API_VERSION
	.align		4
        /*0000*/ 	.byte	0x04, 0x37
        /*0002*/ 	.short	(.L_69 - .L_68)
.L_68:
        /*0004*/ 	.word	0x00000082


	//----- nvinfo : EIATTR_KPARAM_INFO
	.align		4
.L_69:
        /*0008*/ 	.byte	0x04, 0x17
        /*000a*/ 	.short	(.L_71 - .L_70)
.L_70:
        /*000c*/ 	.word	0x00000000
        /*0010*/ 	.short	0x0001
        /*0012*/ 	.short	0x0008
        /*0014*/ 	.byte	0x00, 0xf5, 0x21, 0x00


	//----- nvinfo : EIATTR_KPARAM_INFO
	.align		4
.L_71:
        /*0018*/ 	.byte	0x04, 0x17
        /*001a*/ 	.short	(.L_73 - .L_72)
.L_72:
        /*001c*/ 	.word	0x00000000
        /*0020*/ 	.short	0x0000
        /*0022*/ 	.short	0x0000
        /*0024*/ 	.byte	0x00, 0xf5, 0x21, 0x00


	//----- nvinfo : EIATTR_SPARSE_MMA_MASK
	.align		4
.L_73:
        /*0028*/ 	.byte	0x03, 0x50
        /*002a*/ 	.short	0x0000


	//----- nvinfo : EIATTR_MAXREG_COUNT
	.align		4
        /*002c*/ 	.byte	0x03, 0x1b
        /*002e*/ 	.short	0x00ff


	//----- nvinfo : EIATTR_MERCURY_ISA_VERSION
	.align		4
        /*0030*/ 	.byte	0x03, 0x5f
        /*0032*/ 	.short	0x0101


	//----- nvinfo : EIATTR_VRC_CTA_INIT_COUNT
	.align		4
        /*0034*/ 	.byte	0x02, 0x4a
	.zero		1
	.zero		1


	//----- nvinfo : EIATTR_EXIT_INSTR_OFFSETS
	.align		4
        /*0038*/ 	.byte	0x04, 0x1c
        /*003a*/ 	.short	(.L_75 - .L_74)


	//   ....[0]....
.L_74:
        /*003c*/ 	.word	0x00000680


	//----- nvinfo : EIATTR_MAX_THREADS
	.align		4
.L_75:
        /*0040*/ 	.byte	0x04, 0x05
        /*0042*/ 	.short	(.L_77 - .L_76)
.L_76:
        /*0044*/ 	.word	0x00000040
        /*0048*/ 	.word	0x00000001
        /*004c*/ 	.word	0x00000001


	//----- nvinfo : EIATTR_CRS_STACK_SIZE
	.align		4
.L_77:
        /*0050*/ 	.byte	0x04, 0x1e
        /*0052*/ 	.short	(.L_79 - .L_78)
.L_78:
        /*0054*/ 	.word	0x00000000


	//----- nvinfo : EIATTR_CBANK_PARAM_SIZE
	.align		4
.L_79:
        /*0058*/ 	.byte	0x03, 0x19
        /*005a*/ 	.short	0x0010


	//----- nvinfo : EIATTR_PARAM_CBANK
	.align		4
        /*005c*/ 	.byte	0x04, 0x0a
        /*005e*/ 	.short	(.L_81 - .L_80)
	.align		4
.L_80:
        /*0060*/ 	.word	index@(.nv.constant0.default_function_kernel_1)
        /*0064*/ 	.short	0x0380
        /*0066*/ 	.short	0x0010


	//----- nvinfo : EIATTR_SW_WAR
	.align		4
.L_81:
        /*0068*/ 	.byte	0x04, 0x36
        /*006a*/ 	.short	(.L_83 - .L_82)
.L_82:
        /*006c*/ 	.word	0x00000008
.L_83:


//--------------------- .nv.callgraph             --------------------------
	.section	.nv.callgraph,"",@"SHT_CUDA_CALLGRAPH"
	.align	4
	.sectionentsize	8
	.align		4
        /*0000*/ 	.word	0x00000000
	.align		4
        /*0004*/ 	.word	0xffffffff
	.align		4
        /*0008*/ 	.word	0x00000000
	.align		4
        /*000c*/ 	.word	0xfffffffe
	.align		4
        /*0010*/ 	.word	0x00000000
	.align		4
        /*0014*/ 	.word	0xfffffffd
	.align		4
        /*0018*/ 	.word	0x00000000
	.align		4
        /*001c*/ 	.word	0xfffffffc


//--------------------- .text.default_function_kernel_3 --------------------------
	.section	.text.default_function_kernel_3,"ax",@progbits
	.align	128
        .global         default_function_kernel_3
        .type           default_function_kernel_3,@function
        .size           default_function_kernel_3,(.L_x_12 - default_function_kernel_3)
        .other          default_function_kernel_3,@"STO_CUDA_ENTRY STV_DEFAULT"
default_function_kernel_3:
.text.default_function_kernel_3:
[----:B------:R-:W-:Y:S01]  /*0000*/  LDC R1, c[0x0][0x37c] ;  /* 0x0000df00ff017b82 */ /* 0x000fe20000000800 */
[----:B------:R-:W0:Y:S07]  /*0010*/  S2R R28, SR_TID.X ;  /* 0x00000000001c7919 */ /* 0x000e2e0000002100 */
[----:B------:R-:W1:Y:S01]  /*0020*/  LDC.64 R2, c[0x0][0x390] ;  /* 0x0000e400ff027b82 */ /* 0x000e620000000a00 */
[----:B------:R-:W2:Y:S07]  /*0030*/  LDCU.64 UR6, c[0x0][0x358] ;  /* 0x00006b00ff0677ac */ /* 0x000eae0008000a00 */
[----:B------:R-:W3:Y:S01]  /*0040*/  LDC.64 R14, c[0x0][0x388] ;  /* 0x0000e200ff0e7b82 */ /* 0x000ee20000000a00 */
[----:B0-----:R-:W-:-:S05]  /*0050*/  PRMT R0, R28, 0x9910, RZ ;  /* 0x000099101c007816 */ /* 0x001fca00000000ff */
[----:B------:R-:W-:-:S05]  /*0060*/  IMAD R0, R0, 0x34, RZ ;  /* 0x0000003400007824 */ /* 0x000fca00078e02ff */
[----:B------:R-:W-:-:S04]  /*0070*/  LOP3.LUT R0, R0, 0xffff, RZ, 0xc0, !PT ;  /* 0x0000ffff00007812 */ /* 0x000fc800078ec0ff */
[----:B------:R-:W-:-:S04]  /*0080*/  SHF.R.U32.HI R18, RZ, 0x8, R0 ;  /* 0x00000008ff127819 */ /* 0x000fc80000011600 */
[C---:B------:R-:W-:Y:S02]  /*0090*/  PRMT R0, R18.reuse, 0x9910, RZ ;  /* 0x0000991012007816 */ /* 0x040fe400000000ff */
[----:B------:R-:W-:Y:S02]  /*00a0*/  LOP3.LUT R4, R18, 0x1, RZ, 0xc0, !PT ;  /* 0x0000000112047812 */ /* 0x000fe400078ec0ff */
[----:B------:R-:W-:Y:S02]  /*00b0*/  LEA R0, R0, R0, 0x2 ;  /* 0x0000000000007211 */ /* 0x000fe400078e10ff */
[----:B------:R-:W-:Y:S02]  /*00c0*/  LOP3.LUT R18, R18, 0xffff, RZ, 0xc0, !PT ;  /* 0x0000ffff12127812 */ /* 0x000fe400078ec0ff */
[----:B------:R-:W-:Y:S01]  /*00d0*/  IADD3 R5, PT, PT, RZ, -R0, RZ ;  /* 0x80000000ff057210 */ /* 0x000fe20007ffe0ff */
[----:B------:R-:W-:Y:S01]  /*00e0*/  BAR.SYNC.DEFER_BLOCKING 0x0 ;  /* 0x0000000000007b1d */ /* 0x000fe20000010000 */
[----:B------:R-:W-:-:S02]  /*00f0*/  ISETP.NE.U32.AND P0, PT, R4, 0x1, PT ;  /* 0x000000010400780c */ /* 0x000fc40003f05070 */
[----:B------:R-:W-:Y:S02]  /*0100*/  IADD3 R4, PT, PT, R18, 0x9, RZ ;  /* 0x0000000912047810 */ /* 0x000fe40007ffe0ff */
[----:B------:R-:W-:Y:S02]  /*0110*/  PRMT R5, R5, 0x7710, RZ ;  /* 0x0000771005057816 */ /* 0x000fe400000000ff */
[----:B------:R-:W-:Y:S02]  /*0120*/  SHF.R.U32.HI R0, RZ, 0x1, R18 ;  /* 0x00000001ff007819 */ /* 0x000fe40000011612 */
[----:B------:R-:W-:Y:S02]  /*0130*/  SEL R7, RZ, 0x5, P0 ;  /* 0x00000005ff077807 */ /* 0x000fe40000000000 */
[----:B------:R-:W-:Y:S02]  /*0140*/  SHF.R.U32.HI R4, RZ, 0x1, R4 ;  /* 0x00000001ff047819 */ /* 0x000fe40000011604 */
[----:B------:R-:W-:Y:S01]  /*0150*/  SEL R9, RZ, 0x5, !P0 ;  /* 0x00000005ff097807 */ /* 0x000fe20004000000 */
[----:B------:R-:W-:Y:S01]  /*0160*/  IMAD R0, R0, 0x28, R7 ;  /* 0x0000002800007824 */ /* 0x000fe200078e0207 */
[----:B------:R-:W-:-:S03]  /*0170*/  IADD3 R5, PT, PT, R5, R28, RZ ;  /* 0x0000001c05057210 */ /* 0x000fc60007ffe0ff */
[----:B------:R-:W-:Y:S01]  /*0180*/  IMAD R4, R4, 0x28, R9 ;  /* 0x0000002804047824 */ /* 0x000fe200078e0209 */
[----:B------:R-:W-:-:S04]  /*0190*/  LOP3.LUT R5, R5, 0xff, RZ, 0xc0, !PT ;  /* 0x000000ff05057812 */ /* 0x000fc800078ec0ff */
[C---:B------:R-:W-:Y:S02]  /*01a0*/  IADD3 R17, PT, PT, R5.reuse, R0, RZ ;  /* 0x0000000005117210 */ /* 0x040fe40007ffe0ff */
[----:B------:R-:W-:-:S03]  /*01b0*/  IADD3 R7, PT, PT, R5, R4, RZ ;  /* 0x0000000405077210 */ /* 0x000fc60007ffe0ff */
[----:B-1----:R-:W-:-:S04]  /*01c0*/  IMAD.WIDE.U32 R16, R17, 0x4, R2 ;  /* 0x0000000411107825 */ /* 0x002fc800078e0002 */
[----:B------:R-:W-:Y:S01]  /*01d0*/  IMAD.WIDE.U32 R2, R7, 0x4, R2 ;  /* 0x0000000407027825 */ /* 0x000fe200078e0002 */
[----:B--2---:R-:W2:Y:S04]  /*01e0*/  LDG.E.CONSTANT R23, desc[UR6][R16.64] ;  /* 0x0000000610177981 */ /* 0x004ea8000c1e9900 */
[----:B------:R-:W4:Y:S04]  /*01f0*/  LDG.E.CONSTANT R13, desc[UR6][R2.64] ;  /* 0x00000006020d7981 */ /* 0x000f28000c1e9900 */
[----:B------:R-:W5:Y:S04]  /*0200*/  LDG.E.CONSTANT R20, desc[UR6][R16.64+0x28] ;  /* 0x0000280610147981 */ /* 0x000f68000c1e9900 */
[----:B------:R-:W5:Y:S04]  /*0210*/  LDG.E.CONSTANT R9, desc[UR6][R2.64+0x28] ;  /* 0x0000280602097981 */ /* 0x000f68000c1e9900 */
[----:B------:R-:W5:Y:S04]  /*0220*/  LDG.E.CONSTANT R27, desc[UR6][R16.64+0x50] ;  /* 0x00005006101b7981 */ /* 0x000f68000c1e9900 */
[----:B------:R-:W5:Y:S01]  /*0230*/  LDG.E.CONSTANT R29, desc[UR6][R2.64+0x50] ;  /* 0x00005006021d7981 */ /* 0x000f62000c1e9900 */
[----:B------:R-:W-:-:S03]  /*0240*/  IMAD.HI.U32 R7, R28, 0x33333334, RZ ;  /* 0x333333341c077827 */ /* 0x000fc600078e00ff */
[----:B------:R-:W5:Y:S03]  /*0250*/  LDG.E.CONSTANT R21, desc[UR6][R16.64+0x78] ;  /* 0x0000780610157981 */ /* 0x000f66000c1e9900 */
[----:B---3--:R-:W-:Y:S01]  /*0260*/  IMAD.WIDE.U32 R14, R7, 0x100, R14 ;  /* 0x00000100070e7825 */ /* 0x008fe200078e000e */
[----:B------:R0:W3:Y:S04]  /*0270*/  LDG.E.CONSTANT R24, desc[UR6][R2.64+0x78] ;  /* 0x0000780602187981 */ /* 0x0000e8000c1e9900 */
[----:B------:R-:W3:Y:S04]  /*0280*/  LDG.E.CONSTANT R26, desc[UR6][R14.64] ;  /* 0x000000060e1a7981 */ /* 0x000ee8000c1e9900 */
[----:B------:R-:W3:Y:S04]  /*0290*/  LDG.E.CONSTANT R12, desc[UR6][R14.64+0x40] ;  /* 0x000040060e0c7981 */ /* 0x000ee8000c1e9900 */
[----:B------:R-:W3:Y:S04]  /*02a0*/  LDG.E.CONSTANT R10, desc[UR6][R14.64+0x80] ;  /* 0x000080060e0a7981 */ /* 0x000ee8000c1e9900 */
[----:B------:R-:W3:Y:S04]  /*02b0*/  LDG.E.CONSTANT R8, desc[UR6][R14.64+0xc0] ;  /* 0x0000c0060e087981 */ /* 0x000ee8000c1e9900 */
[----:B------:R-:W3:Y:S04]  /*02c0*/  LDG.E.CONSTANT R6, desc[UR6][R14.64+0x20] ;  /* 0x000020060e067981 */ /* 0x000ee8000c1e9900 */
[----:B------:R-:W3:Y:S04]  /*02d0*/  LDG.E.CONSTANT R4, desc[UR6][R14.64+0x60] ;  /* 0x000060060e047981 */ /* 0x000ee8000c1e9900 */
[----:B------:R-:W3:Y:S04]  /*02e0*/  LDG.E.CONSTANT R2, desc[UR6][R14.64+0xa0] ;  /* 0x0000a0060e027981 */ /* 0x000ee8000c1e9900 */
[----:B------:R-:W3:Y:S04]  /*02f0*/  LDG.E.CONSTANT R0, desc[UR6][R14.64+0xe0] ;  /* 0x0000e0060e007981 */ /* 0x000ee8000c1e9900 */
[----:B------:R-:W3:Y:S01]  /*0300*/  LDG.E.CONSTANT R17, desc[UR6][R14.64+0x4] ;  /* 0x000004060e117981 */ /* 0x000ee2000c1e9900 */
[----:B------:R-:W1:Y:S03]  /*0310*/  S2UR UR5, SR_CgaCtaId ;  /* 0x00000000000579c3 */ /* 0x000e660000008800 */
[----:B------:R-:W3:Y:S01]  /*0320*/  LDG.E.CONSTANT R7, desc[UR6][R14.64+0x84] ;  /* 0x000084060e077981 */ /* 0x000ee2000c1e9900 */
[----:B------:R-:W-:Y:S01]  /*0330*/  UMOV UR4, 0x400 ;  /* 0x0000040000047882 */ /* 0x000fe20000000000 */
[----:B------:R-:W-:-:S02]  /*0340*/  IMAD R5, R18, 0xa, R5 ;  /* 0x0000000a12057824 */ /* 0x000fc400078e0205 */
[----:B------:R-:W3:Y:S04]  /*0350*/  LDG.E.CONSTANT R19, desc[UR6][R14.64+0x44] ;  /* 0x000044060e137981 */ /* 0x000ee8000c1e9900 */
[----:B------:R-:W3:Y:S01]  /*0360*/  LDG.E.CONSTANT R25, desc[UR6][R14.64+0xc4] ;  /* 0x0000c4060e197981 */ /* 0x000ee2000c1e9900 */
[----:B-1----:R-:W-:-:S06]  /*0370*/  ULEA UR4, UR5, UR4, 0x18 ;  /* 0x0000000405047291 */ /* 0x002fcc000f8ec0ff */
[----:B------:R-:W-:Y:S02]  /*0380*/  LEA R28, R28, UR4, 0x2 ;  /* 0x000000041c1c7c11 */ /* 0x000fe4000f8e10ff */
[----:B------:R-:W-:-:S03]  /*0390*/  LEA R11, R5, UR4, 0x2 ;  /* 0x00000004050b7c11 */ /* 0x000fc6000f8e10ff */
[----:B--2---:R-:W-:Y:S04]  /*03a0*/  STS [R28], R23 ;  /* 0x000000171c007388 */ /* 0x004fe80000000800 */
[----:B----4-:R-:W-:Y:S01]  /*03b0*/  STS [R28+0xb4], R13 ;  /* 0x0000b40d1c007388 */ /* 0x010fe20000000800 */
[----:B------:R-:W-:Y:S06]  /*03c0*/  BAR.SYNC.DEFER_BLOCKING 0x0 ;  /* 0x0000000000007b1d */ /* 0x000fec0000010000 */
[----:B0-----:R-:W3:Y:S04]  /*03d0*/  LDS R3, [R11] ;  /* 0x000000000b037984 */ /* 0x001ee80000000800 */
[----:B------:R-:W0:Y:S01]  /*03e0*/  LDS R22, [R11+0x14] ;  /* 0x000014000b167984 */ /* 0x000e220000000800 */
[----:B------:R-:W-:Y:S06]  /*03f0*/  BAR.SYNC.DEFER_BLOCKING 0x0 ;  /* 0x0000000000007b1d */ /* 0x000fec0000010000 */
[----:B-----5:R1:W-:Y:S04]  /*0400*/  STS [R28], R20 ;  /* 0x000000141c007388 */ /* 0x0203e80000000800 */
[----:B------:R-:W-:Y:S01]  /*0410*/  STS [R28+0xb4], R9 ;  /* 0x0000b4091c007388 */ /* 0x000fe20000000800 */
[----:B------:R-:W-:Y:S01]  /*0420*/  BAR.SYNC.DEFER_BLOCKING 0x0 ;  /* 0x0000000000007b1d */ /* 0x000fe20000010000 */
[C---:B---3--:R-:W-:Y:S01]  /*0430*/  FFMA R12, R3.reuse, R12, RZ ;  /* 0x0000000c030c7223 */ /* 0x048fe200000000ff */
[C---:B------:R-:W-:Y:S01]  /*0440*/  FFMA R10, R3.reuse, R10, RZ ;  /* 0x0000000a030a7223 */ /* 0x040fe200000000ff */
[C---:B------:R-:W-:Y:S01]  /*0450*/  FFMA R8, R3.reuse, R8, RZ ;  /* 0x0000000803087223 */ /* 0x040fe200000000ff */
[C---:B------:R-:W-:Y:S01]  /*0460*/  FFMA R6, R3.reuse, R6, RZ ;  /* 0x0000000603067223 */ /* 0x040fe200000000ff */
[C---:B------:R-:W-:Y:S01]  /*0470*/  FFMA R4, R3.reuse, R4, RZ ;  /* 0x0000000403047223 */ /* 0x040fe200000000ff */
[C---:B------:R-:W-:Y:S01]  /*0480*/  FFMA R2, R3.reuse, R2, RZ ;  /* 0x0000000203027223 */ /* 0x040fe200000000ff */
[----:B-1----:R-:W2:Y:S04]  /*0490*/  LDG.E.CONSTANT R20, desc[UR6][R14.64+0x24] ;  /* 0x000024060e147981 */ /* 0x002ea8000c1e9900 */
[----:B------:R-:W1:Y:S04]  /*04a0*/  LDS R9, [R11] ;  /* 0x000000000b097984 */ /* 0x000e680000000800 */
[----:B------:R-:W3:Y:S01]  /*04b0*/  LDS R23, [R11+0x14] ;  /* 0x000014000b177984 */ /* 0x000ee20000000800 */
[----:B------:R-:W-:Y:S06]  /*04c0*/  BAR.SYNC.DEFER_BLOCKING 0x0 ;  /* 0x0000000000007b1d */ /* 0x000fec0000010000 */
[----:B------:R-:W-:Y:S04]  /*04d0*/  STS [R28], R27 ;  /* 0x0000001b1c007388 */ /* 0x000fe80000000800 */
[----:B------:R4:W-:Y:S01]  /*04e0*/  STS [R28+0xb4], R29 ;  /* 0x0000b41d1c007388 */ /* 0x0009e20000000800 */
[----:B------:R-:W-:Y:S06]  /*04f0*/  BAR.SYNC.DEFER_BLOCKING 0x0 ;  /* 0x0000000000007b1d */ /* 0x000fec0000010000 */
[----:B----4-:R-:W4:Y:S04]  /*0500*/  LDG.E.CONSTANT R29, desc[UR6][R14.64+0xa4] ;  /* 0x0000a4060e1d7981 */ /* 0x010f28000c1e9900 */
[----:B------:R-:W5:Y:S04]  /*0510*/  LDG.E.CONSTANT R27, desc[UR6][R14.64+0x64] ;  /* 0x000064060e1b7981 */ /* 0x000f68000c1e9900 */
[----:B------:R-:W3:Y:S04]  /*0520*/  LDS R16, [R11] ;  /* 0x000000000b107984 */ /* 0x000ee80000000800 */
[----:B------:R-:W3:Y:S01]  /*0530*/  LDS R13, [R11+0x14] ;  /* 0x000014000b0d7984 */ /* 0x000ee20000000800 */
[----:B------:R-:W-:Y:S06]  /*0540*/  BAR.SYNC.DEFER_BLOCKING 0x0 ;  /* 0x0000000000007b1d */ /* 0x000fec0000010000 */
[----:B------:R0:W-:Y:S02]  /*0550*/  STS [R28], R21 ;  /* 0x000000151c007388 */ /* 0x0001e40000000800 */
[C---:B0-----:R-:W-:Y:S01]  /*0560*/  FFMA R21, R3.reuse, R26, RZ ;  /* 0x0000001a03157223 */ /* 0x041fe200000000ff */
[----:B------:R-:W-:-:S02]  /*0570*/  FFMA R3, R3, R0, RZ ;  /* 0x0000000003037223 */ /* 0x000fc400000000ff */
[----:B------:R-:W3:Y:S01]  /*0580*/  LDG.E.CONSTANT R0, desc[UR6][R14.64+0xe4] ;  /* 0x0000e4060e007981 */ /* 0x000ee2000c1e9900 */
[----:B------:R-:W-:-:S03]  /*0590*/  FFMA R26, R22, R17, R21 ;  /* 0x00000011161a7223 */ /* 0x000fc60000000015 */
[----:B------:R-:W1:Y:S01]  /*05a0*/  LDG.E.CONSTANT R17, desc[UR6][R14.64+0x48] ;  /* 0x000048060e117981 */ /* 0x000e62000c1e9900 */
[----:B------:R-:W-:-:S03]  /*05b0*/  FFMA R10, R22, R7, R10 ;  /* 0x00000007160a7223 */ /* 0x000fc6000000000a */
[----:B------:R-:W3:Y:S01]  /*05c0*/  LDG.E.CONSTANT R7, desc[UR6][R14.64+0x88] ;  /* 0x000088060e077981 */ /* 0x000ee2000c1e9900 */
[C---:B------:R-:W-:Y:S01]  /*05d0*/  FFMA R12, R22.reuse, R19, R12 ;  /* 0x00000013160c7223 */ /* 0x040fe2000000000c */
[C---:B------:R-:W-:Y:S02]  /*05e0*/  FFMA R25, R22.reuse, R25, R8 ;  /* 0x0000001916197223 */ /* 0x040fe40000000008 */
[----:B------:R-:W3:Y:S04]  /*05f0*/  LDG.E.CONSTANT R19, desc[UR6][R14.64+0x28] ;  /* 0x000028060e137981 */ /* 0x000ee8000c1e9900 */
[----:B------:R-:W3:Y:S04]  /*0600*/  LDG.E.CONSTANT R8, desc[UR6][R14.64+0xc8] ;  /* 0x0000c8060e087981 */ /* 0x000ee8000c1e9900 */
[----:B------:R0:W-:Y:S04]  /*0610*/  STS [R28+0xb4], R24 ;  /* 0x0000b4181c007388 */ /* 0x0001e80000000800 */
[----:B------:R-:W3:Y:S04]  /*0620*/  LDG.E.CONSTANT R21, desc[UR6][R14.64+0x68] ;  /* 0x000068060e157981 */ /* 0x000ee8000c1e9900 */
[----:B0-----:R-:W3:Y:S04]  /*0630*/  LDG.E.CONSTANT R24, desc[UR6][R14.64+0x8] ;  /* 0x000008060e187981 */ /* 0x001ee8000c1e9900 */
[----:B------:R-:W3:Y:S01]  /*0640*/  LDG.E.CONSTANT R28, desc[UR6][R14.64+0x94] ;  /* 0x000094060e1c7981 */ /* 0x000ee2000c1e9900 */
[----:B--2---:R-:W-:-:S03]  /*0650*/  FFMA R6, R22, R20, R6 ;  /* 0x0000001416067223 */ /* 0x004fc60000000006 */
[----:B------:R-:W2:Y:S01]  /*0660*/  LDG.E.CONSTANT R20, desc[UR6][R14.64+0xc] ;  /* 0x00000c060e147981 */ /* 0x000ea2000c1e9900 */
[----:B----4-:R-:W-:-:S03]  /*0670*/  FFMA R29, R22, R29, R2 ;  /* 0x0000001d161d7223 */ /* 0x010fc60000000002 */
[----:B------:R-:W4:Y:S01]  /*0680*/  LDG.E.CONSTANT R2, desc[UR6][R14.64+0xa8] ;  /* 0x0000a8060e027981 */ /* 0x000f22000c1e9900 */
[----:B-----5:R-:W-:-:S03]  /*0690*/  FFMA R4, R22, R27, R4 ;  /* 0x0000001b16047223 */ /* 0x020fc60000000004 */
[----:B------:R-:W5:Y:S01]  /*06a0*/  LDG.E.CONSTANT R27, desc[UR6][R14.64+0x50] ;  /* 0x000050060e1b7981 */ /* 0x000f62000c1e9900 */
[----:B---3--:R-:W-:-:S03]  /*06b0*/  FFMA R0, R22, R0, R3 ;  /* 0x0000000016007223 */ /* 0x008fc60000000003 */
[----:B------:R-:W3:Y:S04]  /*06c0*/  LDG.E.CONSTANT R3, desc[UR6][R14.64+0xe8] ;  /* 0x0000e8060e037981 */ /* 0x000ee8000c1e9900 */
[----:B------:R-:W2:Y:S01]  /*06d0*/  LDG.E.CONSTANT R22, desc[UR6][R14.64+0x4c] ;  /* 0x00004c060e167981 */ /* 0x000ea2000c1e9900 */
[----:B-1----:R-:W-:-:S03]  /*06e0*/  FFMA R17, R9, R17, R12 ;  /* 0x0000001109117223 */ /* 0x002fc6000000000c */
[----:B------:R-:W5:Y:S01]  /*06f0*/  LDG.E.CONSTANT R12, desc[UR6][R14.64+0x8c] ;  /* 0x00008c060e0c7981 */ /* 0x000f62000c1e9900 */
[----:B------:R-:W-:-:S03]  /*0700*/  FFMA R7, R9, R7, R10 ;  /* 0x0000000709077223 */ /* 0x000fc6000000000a */
[----:B------:R-:W5:Y:S01]  /*0710*/  LDG.E.CONSTANT R10, desc[UR6][R14.64+0xcc] ;  /* 0x0000cc060e0a7981 */ /* 0x000f62000c1e9900 */
[C---:B------:R-:W-:Y:S01]  /*0720*/  FFMA R19, R9.reuse, R19, R6 ;  /* 0x0000001309137223 */ /* 0x040fe20000000006 */
[C---:B------:R-:W-:Y:S02]  /*0730*/  FFMA R25, R9.reuse, R8, R25 ;  /* 0x0000000809197223 */ /* 0x040fe40000000019 */
[----:B------:R-:W5:Y:S04]  /*0740*/  LDG.E.CONSTANT R6, desc[UR6][R14.64+0x6c] ;  /* 0x00006c060e067981 */ /* 0x000f68000c1e9900 */
[----:B------:R-:W5:Y:S01]  /*0750*/  LDG.E.CONSTANT R8, desc[UR6][R14.64+0x2c] ;  /* 0x00002c060e087981 */ /* 0x000f62000c1e9900 */
[----:B------:R-:W-:-:S03]  /*0760*/  FFMA R21, R9, R21, R4 ;  /* 0x0000001509157223 */ /* 0x000fc60000000004 */
[----:B------:R-:W5:Y:S01]  /*0770*/  LDG.E.CONSTANT R4, desc[UR6][R14.64+0xac] ;  /* 0x0000ac060e047981 */ /* 0x000f62000c1e9900 */
[C---:B------:R-:W-:Y:S01]  /*0780*/  FFMA R24, R9.reuse, R24, R26 ;  /* 0x0000001809187223 */ /* 0x040fe2000000001a */
[----:B------:R-:W-:Y:S01]  /*0790*/  BAR.SYNC.DEFER_BLOCKING 0x0 ;  /* 0x0000000000007b1d */ /* 0x000fe20000010000 */
[----:B----4-:R-:W-:-:S05]  /*07a0*/  FFMA R29, R9, R2, R29 ;  /* 0x00000002091d7223 */ /* 0x010fca000000001d */
[----:B------:R-:W4:Y:S01]  /*07b0*/  LDG.E.CONSTANT R2, desc[UR6][R14.64+0xec] ;  /* 0x0000ec060e027981 */ /* 0x000f22000c1e9900 */
[----:B---3--:R-:W-:-:S03]  /*07c0*/  FFMA R3, R9, R3, R0 ;  /* 0x0000000309037223 */ /* 0x008fc60000000000 */
[----:B------:R-:W3:Y:S04]  /*07d0*/  LDG.E.CONSTANT R9, desc[UR6][R14.64+0x10] ;  /* 0x000010060e097981 */ /* 0x000ee8000c1e9900 */
[----:B------:R-:W3:Y:S01]  /*07e0*/  LDG.E.CONSTANT R0, desc[UR6][R14.64+0x90] ;  /* 0x000090060e007981 */ /* 0x000ee2000c1e9900 */
[----:B--2---:R-:W-:-:S03]  /*07f0*/  FFMA R22, R23, R22, R17 ;  /* 0x0000001617167223 */ /* 0x004fc60000000011 */
[----:B------:R-:W2:Y:S01]  /*0800*/  LDG.E.CONSTANT R17, desc[UR6][R14.64+0xd0] ;  /* 0x0000d0060e117981 */ /* 0x000ea2000c1e9900 */
[----:B-----5:R-:W-:-:S03]  /*0810*/  FFMA R7, R23, R12, R7 ;  /* 0x0000000c17077223 */ /* 0x020fc60000000007 */
[----:B------:R-:W5:Y:S01]  /*0820*/  LDG.E.CONSTANT R12, desc[UR6][R14.64+0x30] ;  /* 0x000030060e0c7981 */ /* 0x000f62000c1e9900 */
[----:B------:R-:W-:-:S03]  /*0830*/  FFMA R10, R23, R10, R25 ;  /* 0x0000000a170a7223 */ /* 0x000fc60000000019 */
[----:B------:R-:W5:Y:S01]  /*0840*/  LDG.E.CONSTANT R25, desc[UR6][R14.64+0xb0] ;  /* 0x0000b0060e197981 */ /* 0x000f62000c1e9900 */
[C---:B------:R-:W-:Y:S01]  /*0850*/  FFMA R21, R23.reuse, R6, R21 ;  /* 0x0000000617157223 */ /* 0x040fe20000000015 */
[C---:B------:R-:W-:Y:S02]  /*0860*/  FFMA R19, R23.reuse, R8, R19 ;  /* 0x0000000817137223 */ /* 0x040fe40000000013 */
[----:B------:R-:W5:Y:S04]  /*0870*/  LDG.E.CONSTANT R6, desc[UR6][R14.64+0xf0] ;  /* 0x0000f0060e067981 */ /* 0x000f68000c1e9900 */
[----:B------:R-:W5:Y:S01]  /*0880*/  LDG.E.CONSTANT R8, desc[UR6][R14.64+0x70] ;  /* 0x000070060e087981 */ /* 0x000f62000c1e9900 */
[----:B------:R-:W-:Y:S01]  /*0890*/  FFMA R20, R23, R20, R24 ;  /* 0x0000001417147223 */ /* 0x000fe20000000018 */
[----:B------:R-:W-:-:S02]  /*08a0*/  FFMA R27, R16, R27, R22 ;  /* 0x0000001b101b7223 */ /* 0x000fc40000000016 */
[----:B------:R-:W5:Y:S04]  /*08b0*/  LDG.E.CONSTANT R22, desc[UR6][R14.64+0x34] ;  /* 0x000034060e167981 */ /* 0x000f68000c1e9900 */
[----:B------:R-:W5:Y:S01]  /*08c0*/  LDG.E.CONSTANT R24, desc[UR6][R14.64+0x14] ;  /* 0x000014060e187981 */ /* 0x000f62000c1e9900 */
[C---:B------:R-:W-:Y:S01]  /*08d0*/  FFMA R4, R23.reuse, R4, R29 ;  /* 0x0000000417047223 */ /* 0x040fe2000000001d */
[----:B----4-:R-:W-:Y:S02]  /*08e0*/  FFMA R3, R23, R2, R3 ;  /* 0x0000000217037223 */ /* 0x010fe40000000003 */
[----:B------:R-:W4:Y:S01]  /*08f0*/  LDG.E.CONSTANT R2, desc[UR6][R14.64+0x54] ;  /* 0x000054060e027981 */ /* 0x000f22000c1e9900 */
[----:B---3--:R-:W-:-:S03]  /*0900*/  FFMA R26, R16, R9, R20 ;  /* 0x00000009101a7223 */ /* 0x008fc60000000014 */
[----:B------:R-:W3:Y:S01]  /*0910*/  LDG.E.CONSTANT R20, desc[UR6][R14.64+0xd4] ;  /* 0x0000d4060e147981 */ /* 0x000ee2000c1e9900 */
[----:B------:R-:W-:-:S03]  /*0920*/  FFMA R7, R16, R0, R7 ;  /* 0x0000000010077223 */ /* 0x000fc60000000007 */
[----:B------:R-:W3:Y:S01]  /*0930*/  LDG.E.CONSTANT R0, desc[UR6][R14.64+0x74] ;  /* 0x000074060e007981 */ /* 0x000ee2000c1e9900 */
[----:B--2---:R-:W-:-:S03]  /*0940*/  FFMA R17, R16, R17, R10 ;  /* 0x0000001110117223 */ /* 0x004fc6000000000a */
[----:B------:R-:W2:Y:S01]  /*0950*/  LDG.E.CONSTANT R10, desc[UR6][R14.64+0xb4] ;  /* 0x0000b4060e0a7981 */ /* 0x000ea2000c1e9900 */
[----:B-----5:R-:W-:-:S03]  /*0960*/  FFMA R19, R16, R12, R19 ;  /* 0x0000000c10137223 */ /* 0x020fc60000000013 */
[----:B------:R-:W5:Y:S01]  /*0970*/  LDG.E.CONSTANT R12, desc[UR6][R14.64+0xf4] ;  /* 0x0000f4060e0c7981 */ /* 0x000f62000c1e9900 */
[----:B------:R-:W-:-:S03]  /*0980*/  FFMA R25, R16, R25, R4 ;  /* 0x0000001910197223 */ /* 0x000fc60000000004 */
[----:B------:R-:W5:Y:S01]  /*0990*/  LDG.E.CONSTANT R4, desc[UR6][R14.64+0x18] ;  /* 0x000018060e047981 */ /* 0x000f62000c1e9900 */
[----:B------:R-:W-:-:S03]  /*09a0*/  FFMA R3, R16, R6, R3 ;  /* 0x0000000610037223 */ /* 0x000fc60000000003 */
[----:B------:R-:W5:Y:S01]  /*09b0*/  LDG.E.CONSTANT R6, desc[UR6][R14.64+0x1c] ;  /* 0x00001c060e067981 */ /* 0x000f62000c1e9900 */
[----:B------:R-:W-:-:S03]  /*09c0*/  FFMA R21, R16, R8, R21 ;  /* 0x0000000810157223 */ /* 0x000fc60000000015 */
[----:B------:R-:W5:Y:S04]  /*09d0*/  LDG.E.CONSTANT R8, desc[UR6][R14.64+0x58] ;  /* 0x000058060e087981 */ /* 0x000f68000c1e9900 */
[----:B------:R-:W5:Y:S01]  /*09e0*/  LDG.E.CONSTANT R9, desc[UR6][R14.64+0x98] ;  /* 0x000098060e097981 */ /* 0x000f62000c1e9900 */
[----:B------:R-:W-:-:S03]  /*09f0*/  FFMA R28, R13, R28, R7 ;  /* 0x0000001c0d1c7223 */ /* 0x000fc60000000007 */
[----:B------:R-:W5:Y:S04]  /*0a00*/  LDG.E.CONSTANT R7, desc[UR6][R14.64+0x38] ;  /* 0x000038060e077981 */ /* 0x000f68000c1e9900 */
[----:B------:R-:W5:Y:S01]  /*0a10*/  LDG.E.CONSTANT R16, desc[UR6][R14.64+0x78] ;  /* 0x000078060e107981 */ /* 0x000f62000c1e9900 */
[----:B------:R-:W-:-:S03]  /*0a20*/  FFMA R22, R13, R22, R19 ;  /* 0x000000160d167223 */ /* 0x000fc60000000013 */
[----:B------:R-:W5:Y:S01]  /*0a30*/  LDG.E.CONSTANT R19, desc[UR6][R14.64+0xb8] ;  /* 0x0000b8060e137981 */ /* 0x000f62000c1e9900 */
[----:B------:R-:W-:-:S03]  /*0a40*/  FFMA R23, R13, R24, R26 ;  /* 0x000000180d177223 */ /* 0x000fc6000000001a */
[----:B------:R-:W5:Y:S01]  /*0a50*/  LDG.E.CONSTANT R26, desc[UR6][R14.64+0x7c] ;  /* 0x00007c060e1a7981 */ /* 0x000f62000c1e9900 */
[----:B----4-:R-:W-:-:S03]  /*0a60*/  FFMA R27, R13, R2, R27 ;  /* 0x000000020d1b7223 */ /* 0x010fc6000000001b */
        /* <DEDUP_REMOVED lines=8> */
[----:B------:R-:W5:Y:S04]  /*0af0*/  LDG.E.CONSTANT R3, desc[UR6][R14.64+0xdc] ;  /* 0x0000dc060e037981 */ /* 0x000f68000c1e9900 */
[----:B------:R-:W0:Y:S04]  /*0b00*/  LDS R13, [R11] ;  /* 0x000000000b0d7984 */ /* 0x000e280000000800 */
[----:B------:R-:W1:Y:S01]  /*0b10*/  LDS R25, [R11+0x14] ;  /* 0x000014000b197984 */ /* 0x000e620000000800 */
[----:B0-----:R-:W-:-:S03]  /*0b20*/  FFMA R23, R13, R4, R23 ;  /* 0x000000040d177223 */ /* 0x001fc60000000017 */
[----:B------:R-:W5:Y:S01]  /*0b30*/  LDG.E.CONSTANT R4, desc[UR6][R14.64+0x3c] ;  /* 0x00003c060e047981 */ /* 0x000f62000c1e9900 */
[----:B-1----:R-:W-:-:S03]  /*0b40*/  FFMA R23, R25, R6, R23 ;  /* 0x0000000619177223 */ /* 0x002fc60000000017 */
[----:B------:R-:W5:Y:S01]  /*0b50*/  LDG.E.CONSTANT R6, desc[UR6][R14.64+0xbc] ;  /* 0x0000bc060e067981 */ /* 0x000f62000c1e9900 */
[----:B------:R-:W-:-:S03]  /*0b60*/  FFMA R8, R13, R8, R27 ;  /* 0x000000080d087223 */ /* 0x000fc6000000001b */
[----:B------:R0:W5:Y:S01]  /*0b70*/  LDG.E.CONSTANT R27, desc[UR6][R14.64+0xfc] ;  /* 0x0000fc060e1b7981 */ /* 0x000162000c1e9900 */
[----:B------:R-:W-:-:S06]  /*0b80*/  FADD R29, -|R23|, 1 ;  /* 0x3f800000171d7421 */ /* 0x000fcc0000000300 */
[----:B------:R-:W1:Y:S01]  /*0b90*/  MUFU.RCP R29, R29 ;  /* 0x0000001d001d7308 */ /* 0x000e620000001000 */
[----:B------:R-:W-:Y:S01]  /*0ba0*/  FSETP.GT.AND P0, PT, |R23|, 8.50705917302346158658e+37, PT ;  /* 0x7e8000001700780b */ /* 0x000fe20003f04200 */
[----:B------:R-:W-:Y:S01]  /*0bb0*/  FFMA R28, R13, R9, R28 ;  /* 0x000000090d1c7223 */ /* 0x000fe2000000001c */
[----:B-1----:R-:W-:-:S04]  /*0bc0*/  FADD R29, R29, R29 ;  /* 0x0000001d1d1d7221 */ /* 0x002fc80000000000 */
[----:B------:R-:W-:-:S05]  /*0bd0*/  FMUL R11, |R23|, R29 ;  /* 0x0000001d170b7220 */ /* 0x000fca0000400200 */
[----:B------:R-:W-:-:S05]  /*0be0*/  FSEL R11, R11, -2, !P0 ;  /* 0xc00000000b0b7808 */ /* 0x000fca0004000000 */
[----:B------:R-:W-:Y:S01]  /*0bf0*/  FADD.RZ R9, R11, 1 ;  /* 0x3f8000000b097421 */ /* 0x000fe2000000c000 */
[----:B------:R-:W-:Y:S01]  /*0c00*/  FFMA R22, R13, R7, R22 ;  /* 0x000000070d167223 */ /* 0x000fe20000000016 */
[----:B------:R-:W-:-:S03]  /*0c10*/  HFMA2 R7, -RZ, RZ, 1.625, 0 ;  /* 0x3e800000ff077431 */ /* 0x000fc600000001ff */
[----:B------:R-:W-:-:S04]  /*0c20*/  IADD3 R9, PT, PT, R9, -0x3f400000, RZ ;  /* 0xc0c0000009097810 */ /* 0x000fc80007ffe0ff */
[----:B0-----:R-:W-:Y:S01]  /*0c30*/  LOP3.LUT R14, R9, 0xff800000, RZ, 0xc0, !PT ;  /* 0xff800000090e7812 */ /* 0x001fe200078ec0ff */
[----:B------:R-:W-:-:S03]  /*0c40*/  FFMA R21, R13, R16, R21 ;  /* 0x000000100d157223 */ /* 0x000fc60000000015 */
[----:B------:R-:W-:Y:S01]  /*0c50*/  IADD3 R16, PT, PT, R11, -R14, RZ ;  /* 0x8000000e0b107210 */ /* 0x000fe20007ffe0ff */
[C---:B------:R-:W-:Y:S01]  /*0c60*/  FFMA R24, R13.reuse, R19, R24 ;  /* 0x000000130d187223 */ /* 0x040fe20000000018 */
[----:B------:R-:W-:Y:S02]  /*0c70*/  IMAD R5, R18, 0x1e, R5 ;  /* 0x0000001e12057824 */ /* 0x000fe400078e0205 */
[----:B----4-:R-:W-:Y:S01]  /*0c80*/  FFMA R2, R13, R2, R17 ;  /* 0x000000020d027223 */ /* 0x010fe20000000011 */
[----:B---3--:R-:W-:Y:S01]  /*0c90*/  FFMA R8, R25, R20, R8 ;  /* 0x0000001419087223 */ /* 0x008fe20000000008 */
[----:B------:R-:W-:-:S03]  /*0ca0*/  IADD3 R20, PT, PT, -R14, 0x40800000, RZ ;  /* 0x408000000e147810 */ /* 0x000fc60007ffe1ff */
[----:B------:R-:W-:Y:S02]  /*0cb0*/  FADD R15, -|R8|, 1 ;  /* 0x3f800000080f7421 */ /* 0x000fe40000000300 */
[----:B------:R-:W-:-:S04]  /*0cc0*/  FFMA R9, R20, R7, -1 ;  /* 0xbf80000014097423 */ /* 0x000fc80000000007 */
[----:B------:R-:W-:Y:S01]  /*0cd0*/  FADD R16, R16, R9 ;  /* 0x0000000910107221 */ /* 0x000fe20000000000 */
[----:B------:R-:W-:Y:S01]  /*0ce0*/  MOV R9, 0x3d39bf78 ;  /* 0x3d39bf7800097802 */ /* 0x000fe20000000f00 */
[----:B------:R-:W0:Y:S01]  /*0cf0*/  MUFU.RCP R15, R15 ;  /* 0x0000000f000f7308 */ /* 0x000e220000001000 */
[----:B------:R-:W-:-:S03]  /*0d00*/  FFMA R0, R13, R0, R12 ;  /* 0x000000000d007223 */ /* 0x000fc6000000000c */
[----:B------:R-:W-:Y:S01]  /*0d10*/  FFMA R13, R16, -R9, 0.10546888411045074463 ;  /* 0x3dd80012100d7423 */ /* 0x000fe20000000809 */
[----:B--2---:R-:W-:-:S03]  /*0d20*/  FFMA R10, R25, R10, R28 ;  /* 0x0000000a190a7223 */ /* 0x004fc6000000001c */
[----:B------:R-:W-:Y:S01]  /*0d30*/  FFMA R13, R16, R13, -0.13229703903198242188 ;  /* 0xbe0778e0100d7423 */ /* 0x000fe2000000000d */
[----:B------:R-:W-:-:S03]  /*0d40*/  FADD R12, -|R10|, 1 ;  /* 0x3f8000000a0c7421 */ /* 0x000fc60000000300 */
[----:B------:R-:W-:-:S04]  /*0d50*/  FFMA R13, R16, R13, 0.14491446316242218018 ;  /* 0x3e146475100d7423 */ /* 0x000fc8000000000d */
[C---:B------:R-:W-:Y:S01]  /*0d60*/  FFMA R13, R16.reuse, R13, -0.16641564667224884033 ;  /* 0xbe2a68dd100d7423 */ /* 0x040fe2000000000d */
[----:B0-----:R-:W-:Y:S01]  /*0d70*/  FADD R17, R15, R15 ;  /* 0x0000000f0f117221 */ /* 0x001fe20000000000 */
[----:B------:R-:W0:Y:S02]  /*0d80*/  MUFU.RCP R12, R12 ;  /* 0x0000000c000c7308 */ /* 0x000e240000001000 */
[----:B------:R-:W-:Y:S01]  /*0d90*/  FFMA R15, R16, R13, 0.19988867640495300293 ;  /* 0x3e4caf9e100f7423 */ /* 0x000fe2000000000d */
[----:B------:R-:W-:-:S03]  /*0da0*/  FMUL R17, |R8|, R17 ;  /* 0x0000001108117220 */ /* 0x000fc60000400200 */
[----:B------:R-:W-:Y:S01]  /*0db0*/  FFMA R15, R16, R15, -0.25000196695327758789 ;  /* 0xbe800042100f7423 */ /* 0x000fe2000000000f */
[----:B------:R-:W-:-:S03]  /*0dc0*/  FSETP.GT.AND P0, PT, |R8|, 8.50705917302346158658e+37, PT ;  /* 0x7e8000000800780b */ /* 0x000fc60003f04200 */
[C---:B------:R-:W-:Y:S01]  /*0dd0*/  FFMA R15, R16.reuse, R15, 0.33333510160446166992 ;  /* 0x3eaaaae6100f7423 */ /* 0x040fe2000000000f */
[----:B------:R-:W-:Y:S02]  /*0de0*/  FSEL R13, R17, -2, !P0 ;  /* 0xc0000000110d7808 */ /* 0x000fe40004000000 */
[----:B------:R-:W-:Y:S01]  /*0df0*/  ISETP.GE.U32.AND P0, PT, R11, 0x7f800000, PT ;  /* 0x7f8000000b00780c */ /* 0x000fe20003f06070 */
[----:B------:R-:W-:Y:S01]  /*0e00*/  FFMA R15, R16, R15, -0.5 ;  /* 0xbf000000100f7423 */ /* 0x000fe2000000000f */
[----:B------:R-:W-:-:S03]  /*0e10*/  I2FP.F32.S32 R14, R14 ;  /* 0x0000000e000e7245 */ /* 0x000fc60000201400 */
[----:B------:R-:W-:Y:S01]  /*0e20*/  FMUL R15, R16, R15 ;  /* 0x0000000f100f7220 */ /* 0x000fe20000400000 */
[----:B0-----:R-:W-:Y:S01]  /*0e30*/  FADD R19, R12, R12 ;  /* 0x0000000c0c137221 */ /* 0x001fe20000000000 */
[----:B------:R-:W-:Y:S02]  /*0e40*/  ISETP.GT.AND P2, PT, R11, -0x40800000, P0 ;  /* 0xbf8000000b00780c */ /* 0x000fe40000744270 */
[----:B------:R-:W-:Y:S01]  /*0e50*/  FFMA R16, R16, R15, R16 ;  /* 0x0000000f10107223 */ /* 0x000fe20000000010 */
[----:B------:R-:W-:Y:S01]  /*0e60*/  FMUL R15, R14, 1.1920928955078125e-07 ;  /* 0x340000000e0f7820 */ /* 0x000fe20000400000 */
[C---:B------:R-:W-:Y:S01]  /*0e70*/  FMUL R14, |R10|.reuse, R19 ;  /* 0x000000130a0e7220 */ /* 0x040fe20000400200 */
[----:B------:R-:W-:Y:S02]  /*0e80*/  FSETP.GT.AND P1, PT, |R10|, 8.50705917302346158658e+37, PT ;  /* 0x7e8000000a00780b */ /* 0x000fe40003f24200 */
[----:B------:R-:W-:Y:S01]  /*0e90*/  FFMA R12, R15, 0.69314718246459960938, R16 ;  /* 0x3f3172180f0c7823 */ /* 0x000fe20000000010 */
[----:B------:R-:W-:Y:S01]  /*0ea0*/  @P0 MOV R16, 0x7f800000 ;  /* 0x7f80000000100802 */ /* 0x000fe20000000f00 */
[----:B------:R-:W-:Y:S01]  /*0eb0*/  FADD.RZ R17, R13, 1 ;  /* 0x3f8000000d117421 */ /* 0x000fe2000000c000 */
[----:B------:R-:W-:-:S03]  /*0ec0*/  FSEL R14, R14, -2, !P1 ;  /* 0xc00000000e0e7808 */ /* 0x000fc60004800000 */
[----:B------:R-:W-:Y:S01]  /*0ed0*/  @P2 FFMA R12, R11, R16, +INF ;  /* 0x7f8000000b0c2423 */ /* 0x000fe20000000010 */
[----:B------:R-:W-:Y:S01]  /*0ee0*/  IADD3 R17, PT, PT, R17, -0x3f400000, RZ ;  /* 0xc0c0000011117810 */ /* 0x000fe20007ffe0ff */
[----:B------:R-:W-:Y:S01]  /*0ef0*/  FADD.RZ R16, R14, 1 ;  /* 0x3f8000000e107421 */ /* 0x000fe2000000c000 */
[----:B------:R-:W-:Y:S02]  /*0f00*/  @P0 FSETP.NEU.AND P1, PT, R11, RZ, PT ;  /* 0x000000ff0b00020b */ /* 0x000fe40003f2d000 */
[----:B------:R-:W-:Y:S02]  /*0f10*/  LOP3.LUT R18, R17, 0xff800000, RZ, 0xc0, !PT ;  /* 0xff80000011127812 */ /* 0x000fe400078ec0ff */
[----:B------:R-:W-:Y:S02]  /*0f20*/  IADD3 R11, PT, PT, R16, -0x3f400000, RZ ;  /* 0xc0c00000100b7810 */ /* 0x000fe40007ffe0ff */
[----:B------:R-:W-:Y:S02]  /*0f30*/  IADD3 R28, PT, PT, -R18, 0x40800000, RZ ;  /* 0x40800000121c7810 */ /* 0x000fe40007ffe1ff */
[----:B------:R-:W-:-:S02]  /*0f40*/  LOP3.LUT R11, R11, 0xff800000, RZ, 0xc0, !PT ;  /* 0xff8000000b0b7812 */ /* 0x000fc400078ec0ff */
[----:B------:R-:W-:Y:S01]  /*0f50*/  IADD3 R20, PT, PT, R13, -R18, RZ ;  /* 0x800000120d147210 */ /* 0x000fe20007ffe0ff */
[----:B------:R-:W-:Y:S01]  /*0f60*/  FFMA R17, R28, R7, -1 ;  /* 0xbf8000001c117423 */ /* 0x000fe20000000007 */
[----:B------:R-:W-:-:S03]  /*0f70*/  IADD3 R16, PT, PT, -R11, 0x40800000, RZ ;  /* 0x408000000b107810 */ /* 0x000fc60007ffe1ff */
[----:B------:R-:W-:Y:S02]  /*0f80*/  FADD R20, R20, R17 ;  /* 0x0000001114147221 */ /* 0x000fe40000000000 */
[----:B------:R-:W-:Y:S01]  /*0f90*/  FFMA R17, R16, R7, -1 ;  /* 0xbf80000010117423 */ /* 0x000fe20000000007 */
[----:B------:R-:W-:Y:S01]  /*0fa0*/  IADD3 R16, PT, PT, R14, -R11, RZ ;  /* 0x8000000b0e107210 */ /* 0x000fe20007ffe0ff */
[----:B------:R-:W-:Y:S01]  /*0fb0*/  FFMA R15, R20, -R9, 0.10546888411045074463 ;  /* 0x3dd80012140f7423 */ /* 0x000fe20000000809 */
[----:B-----5:R-:W-:-:S03]  /*0fc0*/  FFMA R2, R25, R3, R2 ;  /* 0x0000000319027223 */ /* 0x020fc60000000002 */
[----:B------:R-:W-:Y:S01]  /*0fd0*/  FADD R16, R16, R17 ;  /* 0x0000001110107221 */ /* 0x000fe20000000000 */
[----:B------:R-:W-:Y:S01]  /*0fe0*/  FFMA R15, R20, R15, -0.13229703903198242188 ;  /* 0xbe0778e0140f7423 */ /* 0x000fe2000000000f */
[----:B------:R-:W-:Y:S02]  /*0ff0*/  FADD R19, -|R2|, 1 ;  /* 0x3f80000002137421 */ /* 0x000fe40000000300 */
[----:B------:R-:W-:Y:S01]  /*1000*/  FFMA R3, R16, -R9, 0.10546888411045074463 ;  /* 0x3dd8001210037423 */ /* 0x000fe20000000809 */
[----:B------:R-:W-:-:S03]  /*1010*/  FFMA R15, R20, R15, 0.14491446316242218018 ;  /* 0x3e146475140f7423 */ /* 0x000fc6000000000f */
[----:B------:R-:W-:Y:S01]  /*1020*/  FFMA R17, R16, R3, -0.13229703903198242188 ;  /* 0xbe0778e010117423 */ /* 0x000fe20000000003 */
[----:B------:R-:W-:Y:S01]  /*1030*/  FFMA R15, R20, R15, -0.16641564667224884033 ;  /* 0xbe2a68dd140f7423 */ /* 0x000fe2000000000f */
[----:B------:R-:W0:Y:S02]  /*1040*/  MUFU.RCP R3, R19 ;  /* 0x0000001300037308 */ /* 0x000e240000001000 */
[----:B------:R-:W-:Y:S01]  /*1050*/  FFMA R17, R16, R17, 0.14491446316242218018 ;  /* 0x3e14647510117423 */ /* 0x000fe20000000011 */
[----:B------:R-:W-:-:S03]  /*1060*/  FFMA R15, R20, R15, 0.19988867640495300293 ;  /* 0x3e4caf9e140f7423 */ /* 0x000fc6000000000f */
[----:B------:R-:W-:Y:S01]  /*1070*/  FFMA R17, R16, R17, -0.16641564667224884033 ;  /* 0xbe2a68dd10117423 */ /* 0x000fe20000000011 */
[----:B------:R-:W-:-:S03]  /*1080*/  FFMA R15, R20, R15, -0.25000196695327758789 ;  /* 0xbe800042140f7423 */ /* 0x000fc6000000000f */
[----:B------:R-:W-:Y:S01]  /*1090*/  FFMA R17, R16, R17, 0.19988867640495300293 ;  /* 0x3e4caf9e10117423 */ /* 0x000fe20000000011 */
[----:B------:R-:W-:Y:S01]  /*10a0*/  FFMA R15, R20, R15, 0.33333510160446166992 ;  /* 0x3eaaaae6140f7423 */ /* 0x000fe2000000000f */
[----:B------:R-:W-:Y:S02]  /*10b0*/  ISETP.GE.U32.AND P2, PT, R13, 0x7f800000, PT ;  /* 0x7f8000000d00780c */ /* 0x000fe40003f46070 */
[----:B------:R-:W-:Y:S01]  /*10c0*/  FFMA R17, R16, R17, -0.25000196695327758789 ;  /* 0xbe80004210117423 */ /* 0x000fe20000000011 */
[----:B------:R-:W-:Y:S01]  /*10d0*/  FFMA R15, R20, R15, -0.5 ;  /* 0xbf000000140f7423 */ /* 0x000fe2000000000f */
[----:B0-----:R-:W-:Y:S02]  /*10e0*/  FADD R3, R3, R3 ;  /* 0x0000000303037221 */ /* 0x001fe40000000000 */
[----:B------:R-:W-:Y:S01]  /*10f0*/  FFMA R17, R16, R17, 0.33333510160446166992 ;  /* 0x3eaaaae610117423 */ /* 0x000fe20000000011 */
[----:B------:R-:W-:Y:S01]  /*1100*/  I2FP.F32.S32 R18, R18 ;  /* 0x0000001200127245 */ /* 0x000fe20000201400 */
[----:B------:R-:W-:Y:S01]  /*1110*/  FMUL R15, R20, R15 ;  /* 0x0000000f140f7220 */ /* 0x000fe20000400000 */
[----:B------:R-:W-:Y:S01]  /*1120*/  ISETP.GT.AND P5, PT, R13, -0x40800000, P2 ;  /* 0xbf8000000d00780c */ /* 0x000fe200017a4270 */
[C---:B------:R-:W-:Y:S01]  /*1130*/  FMUL R3, |R2|.reuse, R3 ;  /* 0x0000000302037220 */ /* 0x040fe20000400200 */
[----:B------:R-:W-:Y:S01]  /*1140*/  FSETP.GT.AND P4, PT, |R2|, 8.50705917302346158658e+37, PT ;  /* 0x7e8000000200780b */ /* 0x000fe20003f84200 */
[----:B------:R-:W-:Y:S01]  /*1150*/  FFMA R17, R16, R17, -0.5 ;  /* 0xbf00000010117423 */ /* 0x000fe20000000011 */
[----:B------:R-:W-:Y:S01]  /*1160*/  FFMA R15, R20, R15, R20 ;  /* 0x0000000f140f7223 */ /* 0x000fe20000000014 */
[----:B------:R-:W-:Y:S01]  /*1170*/  FMUL R18, R18, 1.1920928955078125e-07 ;  /* 0x3400000012127820 */ /* 0x000fe20000400000 */
[----:B------:R-:W-:Y:S01]  /*1180*/  I2FP.F32.S32 R11, R11 ;  /* 0x0000000b000b7245 */ /* 0x000fe20000201400 */
[----:B------:R-:W-:Y:S01]  /*1190*/  FMUL R17, R16, R17 ;  /* 0x0000001110117220 */ /* 0x000fe20000400000 */
[----:B------:R-:W-:Y:S01]  /*11a0*/  FSEL R3, R3, -2, !P4 ;  /* 0xc000000003037808 */ /* 0x000fe20006000000 */
[----:B------:R-:W-:Y:S01]  /*11b0*/  FFMA R15, R18, 0.69314718246459960938, R15 ;  /* 0x3f317218120f7823 */ /* 0x000fe2000000000f */
[----:B------:R-:W-:Y:S01]  /*11c0*/  @P2 MOV R18, 0x7f800000 ;  /* 0x7f80000000122802 */ /* 0x000fe20000000f00 */
[----:B------:R-:W-:Y:S01]  /*11d0*/  FFMA R16, R16, R17, R16 ;  /* 0x0000001110107223 */ /* 0x000fe20000000010 */
[C---:B------:R-:W-:Y:S01]  /*11e0*/  ISETP.GE.U32.AND P3, PT, R14.reuse, 0x7f800000, PT ;  /* 0x7f8000000e00780c */ /* 0x040fe20003f66070 */
[----:B------:R-:W-:Y:S01]  /*11f0*/  FMUL R11, R11, 1.1920928955078125e-07 ;  /* 0x340000000b0b7820 */ /* 0x000fe20000400000 */
[----:B------:R-:W-:Y:S01]  /*1200*/  FADD.RZ R17, R3, 1 ;  /* 0x3f80000003117421 */ /* 0x000fe2000000c000 */
[----:B------:R-:W-:Y:S01]  /*1210*/  FFMA R4, R25, R4, R22 ;  /* 0x0000000419047223 */ /* 0x000fe20000000016 */
[C---:B------:R-:W-:Y:S01]  /*1220*/  @P5 FFMA R15, R13.reuse, R18, +INF ;  /* 0x7f8000000d0f5423 */ /* 0x040fe20000000012 */
[----:B------:R-:W-:Y:S01]  /*1230*/  @P2 FSETP.NEU.AND P4, PT, R13, RZ, PT ;  /* 0x000000ff0d00220b */ /* 0x000fe20003f8d000 */
[----:B------:R-:W-:Y:S01]  /*1240*/  FFMA R13, R11, 0.69314718246459960938, R16 ;  /* 0x3f3172180b0d7823 */ /* 0x000fe20000000010 */
[----:B------:R-:W-:-:S02]  /*1250*/  ISETP.GT.AND P6, PT, R14, -0x40800000, P3 ;  /* 0xbf8000000e00780c */ /* 0x000fc40001fc4270 */
[----:B------:R-:W-:Y:S01]  /*1260*/  IADD3 R16, PT, PT, R17, -0x3f400000, RZ ;  /* 0xc0c0000011107810 */ /* 0x000fe20007ffe0ff */
[----:B------:R-:W-:Y:S01]  /*1270*/  FADD R17, -|R4|, 1 ;  /* 0x3f80000004117421 */ /* 0x000fe20000000300 */
[----:B------:R-:W-:Y:S02]  /*1280*/  HFMA2 R11, -RZ, RZ, 1.75, 0 ;  /* 0x3f000000ff0b7431 */ /* 0x000fe400000001ff */
[----:B------:R-:W-:Y:S01]  /*1290*/  LOP3.LUT R16, R16, 0xff800000, RZ, 0xc0, !PT ;  /* 0xff80000010107812 */ /* 0x000fe200078ec0ff */
[----:B------:R-:W-:Y:S01]  /*12a0*/  FFMA R21, R25, R26, R21 ;  /* 0x0000001a19157223 */ /* 0x000fe20000000015 */
[----:B------:R-:W-:Y:S01]  /*12b0*/  @P3 MOV R19, 0x7f800000 ;  /* 0x7f80000000133802 */ /* 0x000fe20000000f00 */
[----:B------:R-:W0:Y:S01]  /*12c0*/  MUFU.RCP R17, R17 ;  /* 0x0000001100117308 */ /* 0x000e220000001000 */
[----:B------:R-:W-:Y:S01]  /*12d0*/  IADD3 R18, PT, PT, -R16, 0x40800000, RZ ;  /* 0x4080000010127810 */ /* 0x000fe20007ffe1ff */
[----:B------:R-:W-:Y:S01]  /*12e0*/  FADD R22, -|R21|, 1 ;  /* 0x3f80000015167421 */ /* 0x000fe20000000300 */
[C---:B------:R-:W-:Y:S01]  /*12f0*/  @P3 FSETP.NEU.AND P5, PT, R14.reuse, RZ, PT ;  /* 0x000000ff0e00320b */ /* 0x040fe20003fad000 */
[----:B------:R-:W-:Y:S01]  /*1300*/  @P6 FFMA R13, R14, R19, +INF ;  /* 0x7f8000000e0d6423 */ /* 0x000fe20000000013 */
[----:B------:R-:W-:Y:S01]  /*1310*/  IADD3 R14, PT, PT, R3, -R16, RZ ;  /* 0x80000010030e7210 */ /* 0x000fe20007ffe0ff */
[----:B------:R-:W-:Y:S01]  /*1320*/  FFMA R19, R18, R7, -1 ;  /* 0xbf80000012137423 */ /* 0x000fe20000000007 */
[----:B------:R-:W-:Y:S01]  /*1330*/  LOP3.LUT R8, R11, 0x80000000, R8, 0xb8, !PT ;  /* 0x800000000b087812 */ /* 0x000fe200078eb808 */
[----:B------:R-:W1:Y:S01]  /*1340*/  MUFU.RCP R18, R22 ;  /* 0x0000001600127308 */ /* 0x000e620000001000 */
[----:B------:R-:W-:Y:S01]  /*1350*/  @P2 FSEL R15, R15, -RZ, P4 ;  /* 0x800000ff0f0f2208 */ /* 0x000fe20002000000 */
[----:B------:R-:W-:Y:S01]  /*1360*/  FADD R14, R14, R19 ;  /* 0x000000130e0e7221 */ /* 0x000fe20000000000 */
[----:B------:R-:W-:-:S03]  /*1370*/  LOP3.LUT R20, R11, 0x80000000, R10, 0xb8, !PT ;  /* 0x800000000b147812 */ /* 0x000fc600078eb80a */
[----:B------:R-:W-:Y:S01]  /*1380*/  FMUL R10, R8, R15 ;  /* 0x0000000f080a7220 */ /* 0x000fe20000400000 */
[----:B------:R-:W-:Y:S01]  /*1390*/  FFMA R15, R14, -R9, 0.10546888411045074463 ;  /* 0x3dd800120e0f7423 */ /* 0x000fe20000000809 */
[----:B------:R-:W-:Y:S01]  /*13a0*/  @P3 FSEL R13, R13, -RZ, P5 ;  /* 0x800000ff0d0d3208 */ /* 0x000fe20002800000 */
[----:B0-----:R-:W-:Y:S01]  /*13b0*/  FADD R17, R17, R17 ;  /* 0x0000001111117221 */ /* 0x001fe20000000000 */
[----:B------:R-:W-:Y:S01]  /*13c0*/  @P0 FSEL R12, R12, -RZ, P1 ;  /* 0x800000ff0c0c0208 */ /* 0x000fe20000800000 */
[----:B------:R-:W-:Y:S01]  /*13d0*/  FFMA R15, R14, R15, -0.13229703903198242188 ;  /* 0xbe0778e00e0f7423 */ /* 0x000fe2000000000f */
[C---:B------:R-:W-:Y:S01]  /*13e0*/  FSETP.GT.AND P0, PT, |R4|.reuse, 8.50705917302346158658e+37, PT ;  /* 0x7e8000000400780b */ /* 0x040fe20003f04200 */
[----:B------:R-:W-:Y:S01]  /*13f0*/  FMUL R17, |R4|, R17 ;  /* 0x0000001104117220 */ /* 0x000fe20000400200 */
[----:B------:R-:W-:Y:S01]  /*1400*/  FMUL R8, R20, R13 ;  /* 0x0000000d14087220 */ /* 0x000fe20000400000 */
[----:B------:R-:W-:Y:S01]  /*1410*/  FFMA R13, R14, R15, 0.14491446316242218018 ;  /* 0x3e1464750e0d7423 */ /* 0x000fe2000000000f */
[----:B-1----:R-:W-:-:S02]  /*1420*/  FADD R18, R18, R18 ;  /* 0x0000001212127221 */ /* 0x002fc40000000000 */
[----:B------:R-:W-:Y:S01]  /*1430*/  FSEL R15, R17, -2, !P0 ;  /* 0xc0000000110f7808 */ /* 0x000fe20004000000 */
[C---:B------:R-:W-:Y:S01]  /*1440*/  FFMA R13, R14.reuse, R13, -0.16641564667224884033 ;  /* 0xbe2a68dd0e0d7423 */ /* 0x040fe2000000000d */
[C---:B------:R-:W-:Y:S01]  /*1450*/  FMUL R20, |R21|.reuse, R18 ;  /* 0x0000001215147220 */ /* 0x040fe20000400200 */
[----:B------:R-:W-:Y:S02]  /*1460*/  FSETP.GT.AND P0, PT, |R21|, 8.50705917302346158658e+37, PT ;  /* 0x7e8000001500780b */ /* 0x000fe40003f04200 */
[----:B------:R-:W-:Y:S01]  /*1470*/  FADD.RZ R18, R15, 1 ;  /* 0x3f8000000f127421 */ /* 0x000fe2000000c000 */
[----:B------:R-:W-:Y:S01]  /*1480*/  FFMA R19, R14, R13, 0.19988867640495300293 ;  /* 0x3e4caf9e0e137423 */ /* 0x000fe2000000000d */
[----:B------:R-:W-:Y:S02]  /*1490*/  LOP3.LUT R23, R11, 0x80000000, R23, 0xb8, !PT ;  /* 0x800000000b177812 */ /* 0x000fe400078eb817 */
[----:B------:R-:W-:Y:S01]  /*14a0*/  FSEL R13, R20, -2, !P0 ;  /* 0xc0000000140d7808 */ /* 0x000fe20004000000 */
[----:B------:R-:W-:Y:S01]  /*14b0*/  FFMA R19, R14, R19, -0.25000196695327758789 ;  /* 0xbe8000420e137423 */ /* 0x000fe20000000013 */
[----:B------:R-:W-:Y:S01]  /*14c0*/  IADD3 R18, PT, PT, R18, -0x3f400000, RZ ;  /* 0xc0c0000012127810 */ /* 0x000fe20007ffe0ff */
[----:B------:R-:W-:-:S02]  /*14d0*/  FMUL R12, R23, R12 ;  /* 0x0000000c170c7220 */ /* 0x000fc40000400000 */
[----:B------:R-:W-:Y:S01]  /*14e0*/  FFMA R23, R14, R19, 0.33333510160446166992 ;  /* 0x3eaaaae60e177423 */ /* 0x000fe20000000013 */
[----:B------:R-:W-:Y:S01]  /*14f0*/  LOP3.LUT R18, R18, 0xff800000, RZ, 0xc0, !PT ;  /* 0xff80000012127812 */ /* 0x000fe200078ec0ff */
[----:B------:R-:W-:Y:S01]  /*1500*/  FADD.RZ R20, R13, 1 ;  /* 0x3f8000000d147421 */ /* 0x000fe2000000c000 */
[C---:B------:R-:W-:Y:S01]  /*1510*/  FFMA R6, R25.reuse, R6, R24 ;  /* 0x0000000619067223 */ /* 0x040fe20000000018 */
[----:B------:R-:W-:Y:S01]  /*1520*/  FFMA R23, R14, R23, -0.5 ;  /* 0xbf0000000e177423 */ /* 0x000fe20000000017 */
[----:B------:R-:W-:Y:S01]  /*1530*/  IADD3 R22, PT, PT, -R18, 0x40800000, RZ ;  /* 0x4080000012167810 */ /* 0x000fe20007ffe1ff */
[----:B------:R-:W-:Y:S01]  /*1540*/  FFMA R0, R25, R27, R0 ;  /* 0x0000001b19007223 */ /* 0x000fe20000000000 */
[----:B------:R-:W-:Y:S01]  /*1550*/  IADD3 R26, PT, PT, R20, -0x3f400000, RZ ;  /* 0xc0c00000141a7810 */ /* 0x000fe20007ffe0ff */
[----:B------:R-:W-:Y:S01]  /*1560*/  FADD R17, -|R6|, 1 ;  /* 0x3f80000006117421 */ /* 0x000fe20000000300 */
[----:B------:R-:W-:Y:S01]  /*1570*/  I2FP.F32.S32 R20, R16 ;  /* 0x0000001000147245 */ /* 0x000fe20000201400 */
[----:B------:R-:W-:Y:S01]  /*1580*/  FMUL R23, R14, R23 ;  /* 0x000000170e177220 */ /* 0x000fe20000400000 */
[----:B------:R-:W-:Y:S01]  /*1590*/  IADD3 R24, PT, PT, R15, -R18, RZ ;  /* 0x800000120f187210 */ /* 0x000fe20007ffe0ff */
[----:B------:R-:W-:Y:S01]  /*15a0*/  FFMA R25, R22, R7, -1 ;  /* 0xbf80000016197423 */ /* 0x000fe20000000007 */
[----:B------:R-:W-:Y:S01]  /*15b0*/  FADD R27, -|R0|, 1 ;  /* 0x3f800000001b7421 */ /* 0x000fe20000000300 */
[----:B------:R-:W-:Y:S01]  /*15c0*/  FFMA R23, R14, R23, R14 ;  /* 0x000000170e177223 */ /* 0x000fe2000000000e */
[----:B------:R-:W-:Y:S01]  /*15d0*/  FMUL R20, R20, 1.1920928955078125e-07 ;  /* 0x3400000014147820 */ /* 0x000fe20000400000 */
[----:B------:R-:W0:Y:S01]  /*15e0*/  MUFU.RCP R17, R17 ;  /* 0x0000001100117308 */ /* 0x000e220000001000 */
[----:B------:R-:W-:Y:S01]  /*15f0*/  FADD R24, R24, R25 ;  /* 0x0000001918187221 */ /* 0x000fe20000000000 */
[----:B------:R-:W-:Y:S01]  /*1600*/  ISETP.GE.U32.AND P2, PT, R3, 0x7f800000, PT ;  /* 0x7f8000000300780c */ /* 0x000fe20003f46070 */
[----:B------:R-:W-:-:S02]  /*1610*/  FFMA R20, R20, 0.69314718246459960938, R23 ;  /* 0x3f31721814147823 */ /* 0x000fc40000000017 */
[----:B------:R-:W-:-:S03]  /*1620*/  FFMA R23, R24, -R9, 0.10546888411045074463 ;  /* 0x3dd8001218177423 */ /* 0x000fc60000000809 */
[----:B------:R-:W1:Y:S01]  /*1630*/  MUFU.RCP R19, R27 ;  /* 0x0000001b00137308 */ /* 0x000e620000001000 */
[----:B------:R-:W-:Y:S01]  /*1640*/  ISETP.GT.AND P0, PT, R3, -0x40800000, P2 ;  /* 0xbf8000000300780c */ /* 0x000fe20001704270 */
[----:B------:R-:W-:Y:S01]  /*1650*/  FFMA R23, R24, R23, -0.13229703903198242188 ;  /* 0xbe0778e018177423 */ /* 0x000fe20000000017 */
[----:B------:R-:W-:-:S03]  /*1660*/  LOP3.LUT R16, R26, 0xff800000, RZ, 0xc0, !PT ;  /* 0xff8000001a107812 */ /* 0x000fc600078ec0ff */
[C---:B------:R-:W-:Y:S01]  /*1670*/  FFMA R23, R24.reuse, R23, 0.14491446316242218018 ;  /* 0x3e14647518177423 */ /* 0x040fe20000000017 */
[----:B------:R-:W-:Y:S01]  /*1680*/  @P2 MOV R26, 0x7f800000 ;  /* 0x7f800000001a2802 */ /* 0x000fe20000000f00 */
[----:B0-----:R-:W-:Y:S02]  /*1690*/  FADD R17, R17, R17 ;  /* 0x0000001111117221 */ /* 0x001fe40000000000 */
[----:B------:R-:W-:Y:S01]  /*16a0*/  FFMA R23, R24, R23, -0.16641564667224884033 ;  /* 0xbe2a68dd18177423 */ /* 0x000fe20000000017 */
[C---:B------:R-:W-:Y:S01]  /*16b0*/  @P2 FSETP.NEU.AND P3, PT, R3.reuse, RZ, PT ;  /* 0x000000ff0300220b */ /* 0x040fe20003f6d000 */
[----:B------:R-:W-:Y:S02]  /*16c0*/  FMUL R17, |R6|, R17 ;  /* 0x0000001106117220 */ /* 0x000fe40000400200 */
[----:B------:R-:W-:Y:S01]  /*16d0*/  @P0 FFMA R20, R3, R26, +INF ;  /* 0x7f80000003140423 */ /* 0x000fe2000000001a */
[----:B------:R-:W-:Y:S01]  /*16e0*/  FFMA R23, R24, R23, 0.19988867640495300293 ;  /* 0x3e4caf9e18177423 */ /* 0x000fe20000000017 */
[----:B-1----:R-:W-:Y:S01]  /*16f0*/  FADD R19, R19, R19 ;  /* 0x0000001313137221 */ /* 0x002fe20000000000 */
[----:B------:R-:W-:-:S02]  /*1700*/  LOP3.LUT R3, R11, 0x80000000, R2, 0xb8, !PT ;  /* 0x800000000b037812 */ /* 0x000fc400078eb802 */
[----:B------:R-:W-:Y:S01]  /*1710*/  FSETP.GT.AND P0, PT, |R6|, 8.50705917302346158658e+37, PT ;  /* 0x7e8000000600780b */ /* 0x000fe20003f04200 */
[C---:B------:R-:W-:Y:S01]  /*1720*/  FMUL R2, |R0|.reuse, R19 ;  /* 0x0000001300027220 */ /* 0x040fe20000400200 */
[----:B------:R-:W-:Y:S01]  /*1730*/  FSETP.GT.AND P1, PT, |R0|, 8.50705917302346158658e+37, PT ;  /* 0x7e8000000000780b */ /* 0x000fe20003f24200 */
[----:B------:R-:W-:Y:S01]  /*1740*/  FFMA R23, R24, R23, -0.25000196695327758789 ;  /* 0xbe80004218177423 */ /* 0x000fe20000000017 */
[----:B------:R-:W-:Y:S02]  /*1750*/  @P2 FSEL R20, R20, -RZ, P3 ;  /* 0x800000ff14142208 */ /* 0x000fe40001800000 */
[----:B------:R-:W-:Y:S01]  /*1760*/  FSEL R19, R17, -2, !P0 ;  /* 0xc000000011137808 */ /* 0x000fe20004000000 */
[----:B------:R-:W-:Y:S01]  /*1770*/  FFMA R23, R24, R23, 0.33333510160446166992 ;  /* 0x3eaaaae618177423 */ /* 0x000fe20000000017 */
[----:B------:R-:W-:Y:S01]  /*1780*/  FSEL R17, R2, -2, !P1 ;  /* 0xc000000002117808 */ /* 0x000fe20004800000 */
[----:B------:R-:W-:Y:S01]  /*1790*/  FMUL R20, R3, R20 ;  /* 0x0000001403147220 */ /* 0x000fe20000400000 */
[----:B------:R-:W-:Y:S01]  /*17a0*/  IADD3 R22, PT, PT, -R16, 0x40800000, RZ ;  /* 0x4080000010167810 */ /* 0x000fe20007ffe1ff */
[----:B------:R-:W-:Y:S01]  /*17b0*/  FADD.RZ R2, R19, 1 ;  /* 0x3f80000013027421 */ /* 0x000fe2000000c000 */
[----:B------:R-:W-:Y:S01]  /*17c0*/  FFMA R23, R24, R23, -0.5 ;  /* 0xbf00000018177423 */ /* 0x000fe20000000017 */
[----:B------:R-:W-:-:S02]  /*17d0*/  FADD.RZ R3, R17, 1 ;  /* 0x3f80000011037421 */ /* 0x000fc4000000c000 */
[----:B------:R-:W-:Y:S01]  /*17e0*/  FFMA R25, R22, R7, -1 ;  /* 0xbf80000016197423 */ /* 0x000fe20000000007 */
[----:B------:R-:W-:Y:S01]  /*17f0*/  IADD3 R22, PT, PT, R2, -0x3f400000, RZ ;  /* 0xc0c0000002167810 */ /* 0x000fe20007ffe0ff */
[----:B------:R-:W-:Y:S01]  /*1800*/  FMUL R23, R24, R23 ;  /* 0x0000001718177220 */ /* 0x000fe20000400000 */
[----:B------:R-:W-:Y:S02]  /*1810*/  IADD3 R2, PT, PT, R3, -0x3f400000, RZ ;  /* 0xc0c0000003027810 */ /* 0x000fe40007ffe0ff */
[----:B------:R-:W-:Y:S01]  /*1820*/  LOP3.LUT R22, R22, 0xff800000, RZ, 0xc0, !PT ;  /* 0xff80000016167812 */ /* 0x000fe200078ec0ff */
[----:B------:R-:W-:Y:S01]  /*1830*/  FFMA R23, R24, R23, R24 ;  /* 0x0000001718177223 */ /* 0x000fe20000000018 */
[----:B------:R-:W-:Y:S02]  /*1840*/  I2FP.F32.S32 R18, R18 ;  /* 0x0000001200127245 */ /* 0x000fe40000201400 */
[----:B------:R-:W-:Y:S02]  /*1850*/  LOP3.LUT R24, R2, 0xff800000, RZ, 0xc0, !PT ;  /* 0xff80000002187812 */ /* 0x000fe400078ec0ff */
[----:B------:R-:W-:Y:S01]  /*1860*/  IADD3 R14, PT, PT, R13, -R16, RZ ;  /* 0x800000100d0e7210 */ /* 0x000fe20007ffe0ff */
[----:B------:R-:W-:Y:S01]  /*1870*/  FMUL R18, R18, 1.1920928955078125e-07 ;  /* 0x3400000012127820 */ /* 0x000fe20000400000 */
[----:B------:R-:W-:-:S02]  /*1880*/  IADD3 R26, PT, PT, -R22, 0x40800000, RZ ;  /* 0x40800000161a7810 */ /* 0x000fc40007ffe1ff */
[----:B------:R-:W-:Y:S01]  /*1890*/  IADD3 R2, PT, PT, -R24, 0x40800000, RZ ;  /* 0x4080000018027810 */ /* 0x000fe20007ffe1ff */
[----:B------:R-:W-:Y:S01]  /*18a0*/  FADD R14, R14, R25 ;  /* 0x000000190e0e7221 */ /* 0x000fe20000000000 */
[----:B------:R-:W-:Y:S01]  /*18b0*/  IADD3 R3, PT, PT, R19, -R22, RZ ;  /* 0x8000001613037210 */ /* 0x000fe20007ffe0ff */
[----:B------:R-:W-:Y:S01]  /*18c0*/  FFMA R18, R18, 0.69314718246459960938, R23 ;  /* 0x3f31721812127823 */ /* 0x000fe20000000017 */
[-C--:B------:R-:W-:Y:S01]  /*18d0*/  FFMA R26, R26, R7.reuse, -1 ;  /* 0xbf8000001a1a7423 */ /* 0x080fe20000000007 */
[----:B------:R-:W-:Y:S01]  /*18e0*/  IADD3 R28, PT, PT, R17, -R24, RZ ;  /* 0x80000018111c7210 */ /* 0x000fe20007ffe0ff */
[----:B------:R-:W-:Y:S01]  /*18f0*/  FFMA R23, R2, R7, -1 ;  /* 0xbf80000002177423 */ /* 0x000fe20000000007 */
[----:B------:R-:W-:Y:S01]  /*1900*/  FFMA R25, R14, -R9, 0.10546888411045074463 ;  /* 0x3dd800120e197423 */ /* 0x000fe20000000809 */
[----:B------:R-:W-:Y:S02]  /*1910*/  FADD R26, R3, R26 ;  /* 0x0000001a031a7221 */ /* 0x000fe40000000000 */
[----:B------:R-:W-:Y:S01]  /*1920*/  FADD R28, R28, R23 ;  /* 0x000000171c1c7221 */ /* 0x000fe20000000000 */
[----:B------:R-:W-:Y:S01]  /*1930*/  FFMA R25, R14, R25, -0.13229703903198242188 ;  /* 0xbe0778e00e197423 */ /* 0x000fe20000000019 */
[----:B------:R-:W-:-:S02]  /*1940*/  FFMA R3, R26, -R9, 0.10546888411045074463 ;  /* 0x3dd800121a037423 */ /* 0x000fc40000000809 */
[----:B------:R-:W-:Y:S01]  /*1950*/  FFMA R9, R28, -R9, 0.10546888411045074463 ;  /* 0x3dd800121c097423 */ /* 0x000fe20000000809 */
[----:B------:R-:W-:Y:S01]  /*1960*/  FFMA R25, R14, R25, 0.14491446316242218018 ;  /* 0x3e1464750e197423 */ /* 0x000fe20000000019 */
[C---:B------:R-:W-:Y:S01]  /*1970*/  ISETP.GE.U32.AND P0, PT, R15.reuse, 0x7f800000, PT ;  /* 0x7f8000000f00780c */ /* 0x040fe20003f06070 */
[----:B------:R-:W-:Y:S01]  /*1980*/  FFMA R3, R26, R3, -0.13229703903198242188 ;  /* 0xbe0778e01a037423 */ /* 0x000fe20000000003 */
[----:B------:R-:W-:Y:S01]  /*1990*/  FFMA R9, R28, R9, -0.13229703903198242188 ;  /* 0xbe0778e01c097423 */ /* 0x000fe20000000009 */
[----:B------:R-:W-:Y:S01]  /*19a0*/  FFMA R25, R14, R25, -0.16641564667224884033 ;  /* 0xbe2a68dd0e197423 */ /* 0x000fe20000000019 */
[----:B------:R-:W-:Y:S01]  /*19b0*/  ISETP.GT.AND P1, PT, R15, -0x40800000, P0 ;  /* 0xbf8000000f00780c */ /* 0x000fe20000724270 */
[----:B------:R-:W-:Y:S01]  /*19c0*/  FFMA R3, R26, R3, 0.14491446316242218018 ;  /* 0x3e1464751a037423 */ /* 0x000fe20000000003 */
[----:B------:R-:W-:Y:S01]  /*19d0*/  FFMA R23, R28, R9, 0.14491446316242218018 ;  /* 0x3e1464751c177423 */ /* 0x000fe20000000009 */
[----:B------:R-:W-:Y:S02]  /*19e0*/  FFMA R25, R14, R25, 0.19988867640495300293 ;  /* 0x3e4caf9e0e197423 */ /* 0x000fe40000000019 */
[----:B------:R-:W-:Y:S01]  /*19f0*/  FFMA R9, R26, R3, -0.16641564667224884033 ;  /* 0xbe2a68dd1a097423 */ /* 0x000fe20000000003 */
[----:B------:R-:W-:Y:S01]  /*1a00*/  FFMA R23, R28, R23, -0.16641564667224884033 ;  /* 0xbe2a68dd1c177423 */ /* 0x000fe20000000017 */
[----:B------:R-:W-:Y:S01]  /*1a10*/  FFMA R25, R14, R25, -0.25000196695327758789 ;  /* 0xbe8000420e197423 */ /* 0x000fe20000000019 */
[C---:B------:R-:W-:Y:S01]  /*1a20*/  ISETP.GE.U32.AND P4, PT, R13.reuse, 0x7f800000, PT ;  /* 0x7f8000000d00780c */ /* 0x040fe20003f86070 */
[----:B------:R-:W-:Y:S01]  /*1a30*/  FFMA R9, R26, R9, 0.19988867640495300293 ;  /* 0x3e4caf9e1a097423 */ /* 0x000fe20000000009 */
[----:B------:R-:W-:Y:S01]  /*1a40*/  FFMA R23, R28, R23, 0.19988867640495300293 ;  /* 0x3e4caf9e1c177423 */ /* 0x000fe20000000017 */
[----:B------:R-:W-:Y:S01]  /*1a50*/  FFMA R25, R14, R25, 0.33333510160446166992 ;  /* 0x3eaaaae60e197423 */ /* 0x000fe20000000019 */
[----:B------:R-:W-:Y:S01]  /*1a60*/  @P0 MOV R2, 0x7f800000 ;  /* 0x7f80000000020802 */ /* 0x000fe20000000f00 */
[----:B------:R-:W-:Y:S01]  /*1a70*/  FFMA R9, R26, R9, -0.25000196695327758789 ;  /* 0xbe8000421a097423 */ /* 0x000fe20000000009 */
[----:B------:R-:W-:Y:S01]  /*1a80*/  FFMA R23, R28, R23, -0.25000196695327758789 ;  /* 0xbe8000421c177423 */ /* 0x000fe20000000017 */
[----:B------:R-:W-:Y:S01]  /*1a90*/  FFMA R25, R14, R25, -0.5 ;  /* 0xbf0000000e197423 */ /* 0x000fe20000000019 */
[----:B------:R-:W-:Y:S01]  /*1aa0*/  ISETP.GT.AND P6, PT, R13, -0x40800000, P4 ;  /* 0xbf8000000d00780c */ /* 0x000fe200027c4270 */
[C---:B------:R-:W-:Y:S01]  /*1ab0*/  @P1 FFMA R18, R15.reuse, R2, +INF ;  /* 0x7f8000000f121423 */ /* 0x040fe20000000002 */
[----:B------:R-:W-:Y:S01]  /*1ac0*/  @P0 FSETP.NEU.AND P5, PT, R15, RZ, PT ;  /* 0x000000ff0f00020b */ /* 0x000fe20003fad000 */
[----:B------:R-:W-:Y:S01]  /*1ad0*/  FFMA R9, R26, R9, 0.33333510160446166992 ;  /* 0x3eaaaae61a097423 */ /* 0x000fe20000000009 */
[----:B------:R-:W-:Y:S01]  /*1ae0*/  ISETP.GE.U32.AND P2, PT, R19, 0x7f800000, PT ;  /* 0x7f8000001300780c */ /* 0x000fe20003f46070 */
[----:B------:R-:W-:Y:S01]  /*1af0*/  FFMA R23, R28, R23, 0.33333510160446166992 ;  /* 0x3eaaaae61c177423 */ /* 0x000fe20000000017 */
[----:B------:R-:W-:Y:S01]  /*1b00*/  ISETP.GE.U32.AND P1, PT, R17, 0x7f800000, PT ;  /* 0x7f8000001100780c */ /* 0x000fe20003f26070 */
[----:B------:R-:W-:Y:S01]  /*1b10*/  FMUL R7, R14, R25 ;  /* 0x000000190e077220 */ /* 0x000fe20000400000 */
[----:B------:R-:W-:Y:S01]  /*1b20*/  I2FP.F32.S32 R16, R16 ;  /* 0x0000001000107245 */ /* 0x000fe20000201400 */
[----:B------:R-:W0:Y:S01]  /*1b30*/  LDC.64 R2, c[0x0][0x380] ;  /* 0x0000e000ff027b82 */ /* 0x000e220000000a00 */
[----:B------:R-:W-:Y:S01]  /*1b40*/  @P0 FSEL R18, R18, -RZ, P5 ;  /* 0x800000ff12120208 */ /* 0x000fe20002800000 */
[----:B------:R-:W-:Y:S01]  /*1b50*/  FFMA R9, R26, R9, -0.5 ;  /* 0xbf0000001a097423 */ /* 0x000fe20000000009 */
[----:B------:R-:W-:Y:S01]  /*1b60*/  ISETP.GT.AND P5, PT, R19, -0x40800000, P2 ;  /* 0xbf8000001300780c */ /* 0x000fe200017a4270 */
[----:B------:R-:W-:Y:S01]  /*1b70*/  FFMA R23, R28, R23, -0.5 ;  /* 0xbf0000001c177423 */ /* 0x000fe20000000017 */
[----:B------:R-:W-:Y:S01]  /*1b80*/  ISETP.GT.AND P0, PT, R17, -0x40800000, P1 ;  /* 0xbf8000001100780c */ /* 0x000fe20000f04270 */
[----:B------:R-:W-:Y:S01]  /*1b90*/  FFMA R7, R14, R7, R14 ;  /* 0x000000070e077223 */ /* 0x000fe2000000000e */
[----:B------:R-:W-:Y:S01]  /*1ba0*/  FMUL R16, R16, 1.1920928955078125e-07 ;  /* 0x3400000010107820 */ /* 0x000fe20000400000 */
[----:B------:R-:W-:Y:S01]  /*1bb0*/  @P4 MOV R14, 0x7f800000 ;  /* 0x7f800000000e4802 */ /* 0x000fe20000000f00 */
[----:B------:R-:W-:Y:S01]  /*1bc0*/  FMUL R9, R26, R9 ;  /* 0x000000091a097220 */ /* 0x000fe20000400000 */
[----:B------:R-:W-:Y:S01]  /*1bd0*/  I2FP.F32.S32 R22, R22 ;  /* 0x0000001600167245 */ /* 0x000fe20000201400 */
[----:B------:R-:W-:Y:S01]  /*1be0*/  FMUL R23, R28, R23 ;  /* 0x000000171c177220 */ /* 0x000fe20000400000 */
[----:B------:R-:W-:Y:S01]  /*1bf0*/  I2FP.F32.S32 R24, R24 ;  /* 0x0000001800187245 */ /* 0x000fe20000201400 */
[----:B------:R-:W-:Y:S01]  /*1c00*/  FFMA R7, R16, 0.69314718246459960938, R7 ;  /* 0x3f31721810077823 */ /* 0x000fe20000000007 */
[----:B------:R-:W-:Y:S01]  /*1c10*/  @P6 FFMA R7, R13, R14, +INF ;  /* 0x7f8000000d076423 */ /* 0x000fe2000000000e */
[----:B------:R-:W-:Y:S01]  /*1c20*/  FFMA R9, R26, R9, R26 ;  /* 0x000000091a097223 */ /* 0x000fe2000000001a */
[----:B------:R-:W-:Y:S01]  /*1c30*/  FMUL R22, R22, 1.1920928955078125e-07 ;  /* 0x3400000016167820 */ /* 0x000fe20000400000 */
[----:B------:R-:W-:Y:S01]  /*1c40*/  FFMA R23, R28, R23, R28 ;  /* 0x000000171c177223 */ /* 0x000fe2000000001c */
[----:B------:R-:W-:Y:S01]  /*1c50*/  FMUL R24, R24, 1.1920928955078125e-07 ;  /* 0x3400000018187820 */ /* 0x000fe20000400000 */
[----:B------:R-:W-:-:S02]  /*1c60*/  @P2 MOV R14, 0x7f800000 ;  /* 0x7f800000000e2802 */ /* 0x000fc40000000f00 */
[----:B------:R-:W-:Y:S01]  /*1c70*/  @P1 MOV R16, 0x7f800000 ;  /* 0x7f80000000101802 */ /* 0x000fe20000000f00 */
[----:B------:R-:W-:Y:S01]  /*1c80*/  FFMA R9, R22, 0.69314718246459960938, R9 ;  /* 0x3f31721816097823 */ /* 0x000fe20000000009 */
[----:B------:R-:W-:Y:S01]  /*1c90*/  FFMA R23, R24, 0.69314718246459960938, R23 ;  /* 0x3f31721818177823 */ /* 0x000fe20000000017 */
[----:B------:R-:W-:Y:S01]  /*1ca0*/  @P5 FFMA R9, R19, R14, +INF ;  /* 0x7f80000013095423 */ /* 0x000fe2000000000e */
[----:B------:R-:W-:Y:S01]  /*1cb0*/  @P4 FSETP.NEU.AND P3, PT, R13, RZ, PT ;  /* 0x000000ff0d00420b */ /* 0x000fe20003f6d000 */
[----:B------:R-:W-:Y:S01]  /*1cc0*/  @P0 FFMA R23, R17, R16, +INF ;  /* 0x7f80000011170423 */ /* 0x000fe20000000010 */
[----:B------:R-:W-:Y:S02]  /*1cd0*/  @P2 FSETP.NEU.AND P6, PT, R19, RZ, PT ;  /* 0x000000ff1300220b */ /* 0x000fe40003fcd000 */
[----:B------:R-:W-:Y:S02]  /*1ce0*/  @P1 FSETP.NEU.AND P5, PT, R17, RZ, PT ;  /* 0x000000ff1100120b */ /* 0x000fe40003fad000 */
[----:B------:R-:W-:-:S02]  /*1cf0*/  LOP3.LUT R13, R11, 0x80000000, R4, 0xb8, !PT ;  /* 0x800000000b0d7812 */ /* 0x000fc400078eb804 */
[C---:B------:R-:W-:Y:S02]  /*1d00*/  LOP3.LUT R4, R11.reuse, 0x80000000, R21, 0xb8, !PT ;  /* 0x800000000b047812 */ /* 0x040fe400078eb815 */
[C---:B------:R-:W-:Y:S02]  /*1d10*/  LOP3.LUT R6, R11.reuse, 0x80000000, R6, 0xb8, !PT ;  /* 0x800000000b067812 */ /* 0x040fe400078eb806 */
[----:B------:R-:W-:Y:S02]  /*1d20*/  LOP3.LUT R0, R11, 0x80000000, R0, 0xb8, !PT ;  /* 0x800000000b007812 */ /* 0x000fe400078eb800 */
[----:B------:R-:W-:Y:S02]  /*1d30*/  @P4 FSEL R7, R7, -RZ, P3 ;  /* 0x800000ff07074208 */ /* 0x000fe40001800000 */
[----:B------:R-:W-:Y:S02]  /*1d40*/  @P2 FSEL R9, R9, -RZ, P6 ;  /* 0x800000ff09092208 */ /* 0x000fe40003000000 */
[----:B------:R-:W-:Y:S01]  /*1d50*/  @P1 FSEL R23, R23, -RZ, P5 ;  /* 0x800000ff17171208 */ /* 0x000fe20002800000 */
[----:B0-----:R-:W-:-:S04]  /*1d60*/  IMAD.WIDE.U32 R2, R5, 0x4, R2 ;  /* 0x0000000405027825 */ /* 0x001fc800078e0002 */
[----:B------:R-:W-:Y:S01]  /*1d70*/  FMUL R13, R13, R18 ;  /* 0x000000120d0d7220 */ /* 0x000fe20000400000 */
[----:B------:R-:W-:Y:S01]  /*1d80*/  FMUL R7, R4, R7 ;  /* 0x0000000704077220 */ /* 0x000fe20000400000 */
[----:B------:R-:W-:Y:S01]  /*1d90*/  FMUL R9, R6, R9 ;  /* 0x0000000906097220 */ /* 0x000fe20000400000 */
[----:B------:R-:W-:Y:S01]  /*1da0*/  FMUL R23, R0, R23 ;  /* 0x0000001700177220 */ /* 0x000fe20000400000 */
[----:B------:R-:W-:Y:S04]  /*1db0*/  STG.E desc[UR6][R2.64], R12 ;  /* 0x0000000c02007986 */ /* 0x000fe8000c101906 */
[----:B------:R-:W-:Y:S04]  /*1dc0*/  STG.E desc[UR6][R2.64+0x28], R10 ;  /* 0x0000280a02007986 */ /* 0x000fe8000c101906 */
[----:B------:R-:W-:Y:S04]  /*1dd0*/  STG.E desc[UR6][R2.64+0x50], R8 ;  /* 0x0000500802007986 */ /* 0x000fe8000c101906 */
[----:B------:R-:W-:Y:S04]  /*1de0*/  STG.E desc[UR6][R2.64+0x78], R20 ;  /* 0x0000781402007986 */ /* 0x000fe8000c101906 */
[----:B------:R-:W-:Y:S04]  /*1df0*/  STG.E desc[UR6][R2.64+0x14], R13 ;  /* 0x0000140d02007986 */ /* 0x000fe8000c101906 */
[----:B------:R-:W-:Y:S04]  /*1e00*/  STG.E desc[UR6][R2.64+0x3c], R7 ;  /* 0x00003c0702007986 */ /* 0x000fe8000c101906 */
[----:B------:R-:W-:Y:S04]  /*1e10*/  STG.E desc[UR6][R2.64+0x64], R9 ;  /* 0x0000640902007986 */ /* 0x000fe8000c101906 */
[----:B------:R-:W-:Y:S01]  /*1e20*/  STG.E desc[UR6][R2.64+0x8c], R23 ;  /* 0x00008c1702007986 */ /* 0x000fe2000c101906 */
[----:B------:R-:W-:Y:S05]  /*1e30*/  EXIT ;  /* 0x000000000000794d */ /* 0x000fea0003800000 */
.L_x_0:
[----:B------:R-:W-:-:S00]  /*1e40*/  BRA `(.L_x_0) ;  /* 0xfffffffc00fc7947 */ /* 0x000fc0000383ffff */
[----:B------:R-:W-:-:S00]  /*1e50*/  NOP ;  /* 0x0000000000007918 */ /* 0x000fc00000000000 */
        /* <DEDUP_REMOVED lines=10> */
.L_x_12:


//--------------------- .text.default_function_kernel --------------------------
	.section	.text.default_function_kernel,"ax",@progbits
	.align	128
        .global         default_function_kernel
        .type           default_function_kernel,@function
        .size           default_function_kernel,(.L_x_13 - default_function_kernel)
        .other          default_function_kernel,@"STO_CUDA_ENTRY STV_DEFAULT"
default_function_kernel:
.text.default_function_kernel:
[----:B------:R-:W-:Y:S01]  /*0000*/  LDC R1, c[0x0][0x37c] ;  /* 0x0000df00ff017b82 */ /* 0x000fe20000000800 */
[----:B------:R-:W0:Y:S07]  /*0010*/  S2R R7, SR_TID.X ;  /* 0x0000000000077919 */ /* 0x000e2e0000002100 */
[----:B------:R-:W1:Y:S01]  /*0020*/  S2UR UR4, SR_CTAID.X ;  /* 0x00000000000479c3 */ /* 0x000e620000002500 */
[----:B------:R-:W2:Y:S07]  /*0030*/  LDCU.64 UR6, c[0x0][0x358] ;  /* 0x00006b00ff0677ac */ /* 0x000eae0008000a00 */
[----:B------:R-:W3:Y:S08]  /*0040*/  LDC.64 R2, c[0x0][0x388] ;  /* 0x0000e200ff027b82 */ /* 0x000ef00000000a00 */
[----:B------:R-:W4:Y:S01]  /*0050*/  LDC.64 R4, c[0x0][0x380] ;  /* 0x0000e000ff047b82 */ /* 0x000f220000000a00 */
[----:B-1----:R-:W-:-:S06]  /*0060*/  USHF.L.U32 UR4, UR4, 0x5, URZ ;  /* 0x0000000504047899 */ /* 0x002fcc00080006ff */
[----:B0-----:R-:W-:-:S05]  /*0070*/  LOP3.LUT R7, R7, UR4, RZ, 0xfc, !PT ;  /* 0x0000000407077c12 */ /* 0x001fca000f8efcff */
[----:B---3--:R-:W-:-:S06]  /*0080*/  IMAD.WIDE.U32 R2, R7, 0x4, R2 ;  /* 0x0000000407027825 */ /* 0x008fcc00078e0002 */
[----:B--2---:R-:W2:Y:S01]  /*0090*/  LDG.E.CONSTANT R2, desc[UR6][R2.64] ;  /* 0x0000000602027981 */ /* 0x004ea2000c1e9900 */
[----:B----4-:R-:W-:-:S04]  /*00a0*/  IMAD.WIDE.U32 R4, R7, 0x4, R4 ;  /* 0x0000000407047825 */ /* 0x010fc800078e0004 */
[----:B--2---:R-:W-:-:S05]  /*00b0*/  FADD R7, |R2|, -RZ ;  /* 0x800000ff02077221 */ /* 0x004fca0000000200 */
[----:B------:R-:W-:Y:S01]  /*00c0*/  STG.E desc[UR6][R4.64], R7 ;  /* 0x0000000704007986 */ /* 0x000fe2000c101906 */
[----:B------:R-:W-:Y:S05]  /*00d0*/  EXIT ;  /* 0x000000000000794d */ /* 0x000fea0003800000 */
.L_x_1:
        /* <DEDUP_REMOVED lines=10> */
.L_x_13:


//--------------------- .text.default_function_kernel_2 --------------------------
	.section	.text.default_function_kernel_2,"ax",@progbits
	.align	128
        .global         default_function_kernel_2
        .type           default_function_kernel_2,@function
        .size           default_function_kernel_2,(.L_x_14 - default_function_kernel_2)
        .other          default_function_kernel_2,@"STO_CUDA_ENTRY STV_DEFAULT"
default_function_kernel_2:
.text.default_function_kernel_2:
[----:B------:R-:W-:Y:S01]  /*0000*/  LDC R1, c[0x0][0x37c] ;  /* 0x0000df00ff017b82 */ /* 0x000fe20000000800 */
[----:B------:R-:W0:Y:S07]  /*0010*/  S2R R5, SR_TID.X ;  /* 0x0000000000057919 */ /* 0x000e2e0000002100 */
[----:B------:R-:W1:Y:S01]  /*0020*/  S2UR UR4, SR_CTAID.X ;  /* 0x00000000000479c3 */ /* 0x000e620000002500 */
[----:B------:R-:W2:Y:S07]  /*0030*/  LDCU.64 UR6, c[0x0][0x358] ;  /* 0x00006b00ff0677ac */ /* 0x000eae0008000a00 */
[----:B------:R-:W3:Y:S01]  /*0040*/  LDC.64 R2, c[0x0][0x388] ;  /* 0x0000e200ff027b82 */ /* 0x000ee20000000a00 */
[----:B-1----:R-:W-:-:S06]  /*0050*/  USHF.L.U32 UR4, UR4, 0x2, URZ ;  /* 0x0000000204047899 */ /* 0x002fcc00080006ff */
[----:B0-----:R-:W-:-:S05]  /*0060*/  LOP3.LUT R5, R5, UR4, RZ, 0xfc, !PT ;  /* 0x0000000405057c12 */ /* 0x001fca000f8efcff */
[----:B---3--:R-:W-:-:S06]  /*0070*/  IMAD.WIDE.U32 R2, R5, 0x4, R2 ;  /* 0x0000000405027825 */ /* 0x008fcc00078e0002 */
[----:B--2---:R-:W2:Y:S01]  /*0080*/  LDG.E.CONSTANT R2, desc[UR6][R2.64] ;  /* 0x0000000602027981 */ /* 0x004ea2000c1e9900 */
[----:B------:R-:W-:Y:S01]  /*0090*/  HFMA2 R9, -RZ, RZ, 0.890625, -0.00056934356689453125 ;  /* 0x3b2090aaff097431 */ /* 0x000fe200000001ff */
[----:B------:R-:W-:Y:S01]  /*00a0*/  MOV R4, 0x3f6ee581 ;  /* 0x3f6ee58100047802 */ /* 0x000fe20000000f00 */
[----:B------:R-:W-:Y:S01]  /*00b0*/  HFMA2 R11, -RZ, RZ, 1.625, 0 ;  /* 0x3e800000ff0b7431 */ /* 0x000fe200000001ff */
[----:B--2---:R-:W0:Y:S01]  /*00c0*/  MUFU.RCP R7, |R2| ;  /* 0x4000000200077308 */ /* 0x004e220000001000 */
[----:B------:R-:W-:-:S04]  /*00d0*/  FSETP.GT.AND P0, PT, |R2|, 1, PT ;  /* 0x3f8000000200780b */ /* 0x000fc80003f04200 */
[----:B0-----:R-:W-:-:S05]  /*00e0*/  FSEL R7, R7, |R2|, P0 ;  /* 0x4000000207077208 */ /* 0x001fca0000000000 */
[----:B------:R-:W-:-:S04]  /*00f0*/  FMUL R0, R7, R7 ;  /* 0x0000000707007220 */ /* 0x000fc80000400000 */
[----:B------:R-:W-:-:S04]  /*0100*/  FFMA R9, R0, R9, -0.014396979473531246185 ;  /* 0xbc6be14f00097423 */ /* 0x000fc80000000009 */
[----:B------:R-:W-:-:S04]  /*0110*/  FFMA R9, R0, R9, 0.039849750697612762451 ;  /* 0x3d23397e00097423 */ /* 0x000fc80000000009 */
[----:B------:R-:W-:-:S04]  /*0120*/  FFMA R9, R0, R9, -0.072529748082160949707 ;  /* 0xbd948a7a00097423 */ /* 0x000fc80000000009 */
[----:B------:R-:W-:-:S04]  /*0130*/  FFMA R9, R0, R9, 0.10518480092287063599 ;  /* 0x3dd76b2100097423 */ /* 0x000fc80000000009 */
[----:B------:R-:W-:-:S04]  /*0140*/  FFMA R9, R0, R9, -0.14171802997589111328 ;  /* 0xbe111e8800097423 */ /* 0x000fc80000000009 */
[----:B------:R-:W-:-:S04]  /*0150*/  FFMA R9, R0, R9, 0.19988775253295898438 ;  /* 0x3e4caf6000097423 */ /* 0x000fc80000000009 */
[----:B------:R-:W-:-:S04]  /*0160*/  FFMA R9, R0, R9, -0.33332940936088562012 ;  /* 0xbeaaaa2700097423 */ /* 0x000fc80000000009 */
[----:B------:R-:W-:-:S04]  /*0170*/  FMUL R0, R0, R9 ;  /* 0x0000000900007220 */ /* 0x000fc80000400000 */
[----:B------:R-:W-:-:S04]  /*0180*/  FFMA R7, R7, R0, R7 ;  /* 0x0000000007077223 */ /* 0x000fc80000000007 */
[----:B------:R-:W-:Y:S01]  /*0190*/  @P0 FFMA R7, R4, 1.6832555532455444336, -R7 ;  /* 0x3fd774eb04070823 */ /* 0x000fe20000000807 */
[----:B------:R-:W-:-:S04]  /*01a0*/  FSETP.NAN.AND P0, PT, |R2|, |R2|, PT ;  /* 0x400000020200720b */ /* 0x000fc80003f08200 */
[----:B------:R-:W-:-:S04]  /*01b0*/  LOP3.LUT R2, R7, 0x80000000, R2, 0xb8, !PT ;  /* 0x8000000007027812 */ /* 0x000fc800078eb802 */
[----:B------:R-:W-:-:S04]  /*01c0*/  FSEL R7, R2, R7, !P0 ;  /* 0x0000000702077208 */ /* 0x000fc80004000000 */
[C---:B------:R-:W-:Y:S01]  /*01d0*/  FSETP.GT.AND P0, PT, |R7|.reuse, 8388608, PT ;  /* 0x4b0000000700780b */ /* 0x040fe20003f04200 */
[----:B------:R-:W-:-:S04]  /*01e0*/  FFMA R0, R7, R7, 1 ;  /* 0x3f80000007007423 */ /* 0x000fc80000000007 */
[----:B------:R-:W0:Y:S02]  /*01f0*/  MUFU.RSQ R3, R0 ;  /* 0x0000000000037308 */ /* 0x000e240000001400 */
[----:B0-----:R-:W-:-:S06]  /*0200*/  FFMA R3, R0, R3, 1 ;  /* 0x3f80000000037423 */ /* 0x001fcc0000000003 */
[----:B------:R-:W0:Y:S02]  /*0210*/  MUFU.RCP R2, R3 ;  /* 0x0000000300027308 */ /* 0x000e240000001000 */
[----:B0-----:R-:W-:-:S04]  /*0220*/  FMUL R2, |R7|, R2 ;  /* 0x0000000207027220 */ /* 0x001fc80000400200 */
[----:B------:R-:W-:-:S05]  /*0230*/  FFMA R2, |R7|, R2, |R7| ;  /* 0x0000000207027223 */ /* 0x000fca0000000607 */
[----:B------:R-:W-:-:S04]  /*0240*/  FSEL R4, |R7|, R2, P0 ;  /* 0x0000000207047208 */ /* 0x000fc80000000200 */
[C---:B------:R-:W-:Y:S01]  /*0250*/  ISETP.GE.U32.AND P1, PT, R4.reuse, 0x7f800000, PT ;  /* 0x7f8000000400780c */ /* 0x040fe20003f26070 */
[----:B------:R-:W-:-:S03]  /*0260*/  FADD.RZ R2, R4, 1 ;  /* 0x3f80000004027421 */ /* 0x000fc6000000c000 */
[----:B------:R-:W-:Y:S02]  /*0270*/  ISETP.GT.AND P2, PT, R4, -0x40800000, P1 ;  /* 0xbf8000000400780c */ /* 0x000fe40000f44270 */
[----:B------:R-:W-:-:S04]  /*0280*/  IADD3 R2, PT, PT, R2, -0x3f400000, RZ ;  /* 0xc0c0000002027810 */ /* 0x000fc80007ffe0ff */
[----:B------:R-:W-:-:S04]  /*0290*/  LOP3.LUT R9, R2, 0xff800000, RZ, 0xc0, !PT ;  /* 0xff80000002097812 */ /* 0x000fc800078ec0ff */
[----:B------:R-:W-:Y:S02]  /*02a0*/  IADD3 R2, PT, PT, -R9, 0x40800000, RZ ;  /* 0x4080000009027810 */ /* 0x000fe40007ffe1ff */
[-C--:B------:R-:W-:Y:S02]  /*02b0*/  IADD3 R0, PT, PT, R4, -R9.reuse, RZ ;  /* 0x8000000904007210 */ /* 0x080fe40007ffe0ff */
[----:B------:R-:W-:Y:S01]  /*02c0*/  I2FP.F32.S32 R9, R9 ;  /* 0x0000000900097245 */ /* 0x000fe20000201400 */
[----:B------:R-:W-:Y:S01]  /*02d0*/  FFMA R3, R2, R11, -1 ;  /* 0xbf80000002037423 */ /* 0x000fe2000000000b */
[----:B------:R-:W-:-:S03]  /*02e0*/  MOV R11, 0x3d39bf78 ;  /* 0x3d39bf78000b7802 */ /* 0x000fc60000000f00 */
[----:B------:R-:W-:Y:S01]  /*02f0*/  FADD R0, R0, R3 ;  /* 0x0000000300007221 */ /* 0x000fe20000000000 */
[----:B------:R-:W-:-:S03]  /*0300*/  FMUL R9, R9, 1.1920928955078125e-07 ;  /* 0x3400000009097820 */ /* 0x000fc60000400000 */
[----:B------:R-:W-:Y:S01]  /*0310*/  FFMA R3, R0, -R11, 0.10546888411045074463 ;  /* 0x3dd8001200037423 */ /* 0x000fe2000000080b */
[----:B------:R-:W-:-:S03]  /*0320*/  @P1 MOV R11, 0x7f800000 ;  /* 0x7f800000000b1802 */ /* 0x000fc60000000f00 */
[----:B------:R-:W-:-:S04]  /*0330*/  FFMA R3, R0, R3, -0.13229703903198242188 ;  /* 0xbe0778e000037423 */ /* 0x000fc80000000003 */
[----:B------:R-:W-:-:S04]  /*0340*/  FFMA R3, R0, R3, 0.14491446316242218018 ;  /* 0x3e14647500037423 */ /* 0x000fc80000000003 */
[----:B------:R-:W-:-:S04]  /*0350*/  FFMA R3, R0, R3, -0.16641564667224884033 ;  /* 0xbe2a68dd00037423 */ /* 0x000fc80000000003 */
[----:B------:R-:W-:-:S04]  /*0360*/  FFMA R3, R0, R3, 0.19988867640495300293 ;  /* 0x3e4caf9e00037423 */ /* 0x000fc80000000003 */
[----:B------:R-:W-:-:S04]  /*0370*/  FFMA R3, R0, R3, -0.25000196695327758789 ;  /* 0xbe80004200037423 */ /* 0x000fc80000000003 */
[----:B------:R-:W-:-:S04]  /*0380*/  FFMA R3, R0, R3, 0.33333510160446166992 ;  /* 0x3eaaaae600037423 */ /* 0x000fc80000000003 */
[----:B------:R-:W-:-:S04]  /*0390*/  FFMA R3, R0, R3, -0.5 ;  /* 0xbf00000000037423 */ /* 0x000fc80000000003 */
[----:B------:R-:W-:-:S04]  /*03a0*/  FMUL R3, R0, R3 ;  /* 0x0000000300037220 */ /* 0x000fc80000400000 */
[----:B------:R-:W-:Y:S02]  /*03b0*/  FFMA R0, R0, R3, R0 ;  /* 0x0000000300007223 */ /* 0x000fe40000000000 */
[----:B------:R-:W0:Y:S02]  /*03c0*/  LDC.64 R2, c[0x0][0x380] ;  /* 0x0000e000ff027b82 */ /* 0x000e240000000a00 */
[----:B------:R-:W-:Y:S01]  /*03d0*/  FFMA R0, R9, 0.69314718246459960938, R0 ;  /* 0x3f31721809007823 */ /* 0x000fe20000000000 */
[C---:B------:R-:W-:Y:S01]  /*03e0*/  @P2 FFMA R0, R4.reuse, R11, +INF ;  /* 0x7f80000004002423 */ /* 0x040fe2000000000b */
[----:B------:R-:W-:-:S04]  /*03f0*/  @P1 FSETP.NEU.AND P2, PT, R4, RZ, PT ;  /* 0x000000ff0400120b */ /* 0x000fc80003f4d000 */
[----:B------:R-:W-:-:S05]  /*0400*/  @P1 FSEL R0, R0, -RZ, P2 ;  /* 0x800000ff00001208 */ /* 0x000fca0001000000 */
[----:B------:R-:W-:Y:S01]  /*0410*/  @P0 FADD R0, R0, 0.69314718246459960938 ;  /* 0x3f31721800000421 */ /* 0x000fe20000000000 */
[----:B------:R-:W-:-:S04]  /*0420*/  FSETP.NAN.AND P0, PT, |R7|, |R7|, PT ;  /* 0x400000070700720b */ /* 0x000fc80003f08200 */
[----:B------:R-:W-:-:S04]  /*0430*/  LOP3.LUT R7, R0, 0x80000000, R7, 0xb8, !PT ;  /* 0x8000000000077812 */ /* 0x000fc800078eb807 */
[----:B------:R-:W-:Y:S01]  /*0440*/  FSEL R7, R7, R0, !P0 ;  /* 0x0000000007077208 */ /* 0x000fe20004000000 */
[----:B0-----:R-:W-:-:S05]  /*0450*/  IMAD.WIDE.U32 R2, R5, 0x4, R2 ;  /* 0x0000000405027825 */ /* 0x001fca00078e0002 */
[----:B------:R-:W-:Y:S01]  /*0460*/  STG.E desc[UR6][R2.64], R7 ;  /* 0x0000000702007986 */ /* 0x000fe2000c101906 */
[----:B------:R-:W-:Y:S05]  /*0470*/  EXIT ;  /* 0x000000000000794d */ /* 0x000fea0003800000 */
.L_x_2:
        /* <DEDUP_REMOVED lines=16> */
.L_x_14:


//--------------------- .text.default_function_kernel_1 --------------------------
	.section	.text.default_function_kernel_1,"ax",@progbits
	.align	128
        .global         default_function_kernel_1
        .type           default_function_kernel_1,@function
        .size           default_function_kernel_1,(.L_x_15 - default_function_kernel_1)
        .other          default_function_kernel_1,@"STO_CUDA_ENTRY STV_DEFAULT"
default_function_kernel_1:
.text.default_function_kernel_1:
        /* <DEDUP_REMOVED lines=11> */
[----:B------:R-:W-:Y:S01]  /*00b0*/  BSSY.RECONVERGENT B0, `(.L_x_3) ;  /* 0x0000056000007945 */ /* 0x000fe20003800200 */
        /* <DEDUP_REMOVED lines=17> */
[C---:B------:R-:W-:Y:S01]  /*01d0*/  FSETP.GEU.AND P0, PT, |R3|.reuse, |R2|, PT ;  /* 0x400000020300720b */ /* 0x040fe20003f0e200 */
[----:B------:R-:W-:-:S12]  /*01e0*/  FADD R7, |R3|, -RZ ;  /* 0x800000ff03077221 */ /* 0x000fd80000000200 */
[----:B------:R-:W-:Y:S05]  /*01f0*/  @!P0 BRA `(.L_x_4) ;  /* 0x0000000400048947 */ /* 0x000fea0003800000 */
[----:B------:R-:W-:-:S05]  /*0200*/  FMUL R4, |R2|, 8388608 ;  /* 0x4b00000002047820 */ /* 0x000fca0000400200 */
[----:B------:R-:W-:-:S13]  /*0210*/  FSETP.GTU.AND P0, PT, R7, R4, PT ;  /* 0x000000040700720b */ /* 0x000fda0003f0c000 */
[----:B------:R-:W-:Y:S05]  /*0220*/  @P0 BRA `(.L_x_5) ;  /* 0x0000000000780947 */ /* 0x000fea0003800000 */
[C---:B------:R-:W-:Y:S01]  /*0230*/  FMUL R5, |R2|.reuse, 16777216 ;  /* 0x4b80000002057820 */ /* 0x040fe20000400200 */
[C---:B------:R-:W-:Y:S01]  /*0240*/  FSETP.GEU.AND P0, PT, |R2|.reuse, 1.175494350822287508e-38, PT ;  /* 0x008000000200780b */ /* 0x040fe20003f0e200 */
[----:B------:R-:W-:Y:S01]  /*0250*/  FMUL R4, R7, 16777216 ;  /* 0x4b80000007047820 */ /* 0x000fe20000400000 */
[----:B------:R-:W-:Y:S01]  /*0260*/  FADD R6, |R2|, -RZ ;  /* 0x800000ff02067221 */ /* 0x000fe20000000200 */
[----:B------:R-:W-:Y:S01]  /*0270*/  BSSY.RECONVERGENT B1, `(.L_x_6) ;  /* 0x0000017000017945 */ /* 0x000fe20003800200 */
[----:B------:R-:W-:Y:S02]  /*0280*/  FSEL R5, R5, |R2|, !P0 ;  /* 0x4000000205057208 */ /* 0x000fe40004000000 */
[----:B------:R-:W-:-:S04]  /*0290*/  FSEL R4, R4, R7, !P0 ;  /* 0x0000000704047208 */ /* 0x000fc80004000000 */
[----:B------:R-:W0:Y:S02]  /*02a0*/  MUFU.RCP R5, R5 ;  /* 0x0000000500057308 */ /* 0x000e240000001000 */
[----:B0-----:R-:W-:-:S06]  /*02b0*/  FMUL R4, R5, R4 ;  /* 0x0000000405047220 */ /* 0x001fcc0000400000 */
[----:B------:R-:W0:Y:S02]  /*02c0*/  FRND.TRUNC R4, R4 ;  /* 0x0000000400047307 */ /* 0x000e24000020d000 */
[----:B0-----:R-:W-:-:S05]  /*02d0*/  FFMA R9, -|R2|, R4, R7 ;  /* 0x0000000402097223 */ /* 0x001fca0000000307 */
[----:B------:R-:W-:-:S13]  /*02e0*/  ISETP.GE.U32.AND P0, PT, R9, R6, PT ;  /* 0x000000060900720c */ /* 0x000fda0003f06070 */
[----:B------:R-:W-:Y:S05]  /*02f0*/  @!P0 BRA `(.L_x_7) ;  /* 0x0000000000388947 */ /* 0x000fea0003800000 */
[----:B------:R-:W-:-:S04]  /*0300*/  ISETP.GE.U32.AND P0, PT, R9, -0x7fffffff, PT ;  /* 0x800000010900780c */ /* 0x000fc80003f06070 */
[----:B------:R-:W-:-:S09]  /*0310*/  FSETP.GEU.OR P1, PT, R9, -|R2|, !P0 ;  /* 0xc00000020900720b */ /* 0x000fd2000472e400 */
[----:B------:R-:W-:-:S04]  /*0320*/  @P0 FADD R5, R4, -1 ;  /* 0xbf80000004050421 */ /* 0x000fc80000000000 */
[----:B------:R-:W-:-:S05]  /*0330*/  @!P1 FADD R5, R5, -1 ;  /* 0xbf80000005059421 */ /* 0x000fca0000000000 */
[----:B------:R-:W-:Y:S01]  /*0340*/  @P0 MOV R4, R5 ;  /* 0x0000000500040202 */ /* 0x000fe20000000f00 */
[----:B------:R-:W-:Y:S06]  /*0350*/  @P0 BRA `(.L_x_7) ;  /* 0x0000000000200947 */ /* 0x000fec0003800000 */
[----:B------:R-:W-:Y:S01]  /*0360*/  FADD R5, |R2|, |R2| ;  /* 0x4000000202057221 */ /* 0x000fe20000000200 */
[----:B------:R-:W-:-:S04]  /*0370*/  FADD R4, R4, 1 ;  /* 0x3f80000004047421 */ /* 0x000fc80000000000 */
[----:B------:R-:W-:-:S13]  /*0380*/  FSETP.GE.AND P0, PT, R9, R5, PT ;  /* 0x000000050900720b */ /* 0x000fda0003f06000 */
[----:B------:R-:W-:-:S05]  /*0390*/  @P0 FFMA R5, |R2|, -3, R9 ;  /* 0xc040000002050823 */ /* 0x000fca0000000209 */
[----:B------:R-:W-:Y:S01]  /*03a0*/  FSETP.GE.AND P1, PT, R5, RZ, P0 ;  /* 0x000000ff0500720b */ /* 0x000fe20000726000 */
[----:B------:R-:W-:-:S12]  /*03b0*/  @P0 FADD R5, R4, 1 ;  /* 0x3f80000004050421 */ /* 0x000fd80000000000 */
[----:B------:R-:W-:-:S04]  /*03c0*/  @P1 FADD R5, R5, 1 ;  /* 0x3f80000005051421 */ /* 0x000fc80000000000 */
[----:B------:R-:W-:-:S07]  /*03d0*/  @P0 IMAD.MOV.U32 R4, RZ, RZ, R5 ;  /* 0x000000ffff040224 */ /* 0x000fce00078e0005 */
.L_x_7:
[----:B------:R-:W-:Y:S05]  /*03e0*/  BSYNC.RECONVERGENT B1 ;  /* 0x0000000000017941 */ /* 0x000fea0003800200 */
.L_x_6:
[----:B------:R-:W-:Y:S01]  /*03f0*/  FFMA R7, -|R2|, R4, R7 ;  /* 0x0000000402077223 */ /* 0x000fe20000000307 */
[----:B------:R-:W-:Y:S06]  /*0400*/  BRA `(.L_x_4) ;  /* 0x0000000000807947 */ /* 0x000fec0003800000 */
.L_x_5:
[----:B------:R-:W-:Y:S01]  /*0410*/  LOP3.LUT R6, R4, 0xff800000, RZ, 0xc0, !PT ;  /* 0xff80000004067812 */ /* 0x000fe200078ec0ff */
[----:B------:R-:W-:Y:S01]  /*0420*/  BSSY.RECONVERGENT B1, `(.L_x_8) ;  /* 0x000001c000017945 */ /* 0x000fe20003800200 */
[C---:B------:R-:W-:Y:S02]  /*0430*/  ISETP.GT.U32.AND P0, PT, R7.reuse, 0x7f7fffff, PT ;  /* 0x7f7fffff0700780c */ /* 0x040fe40003f04070 */
[C---:B------:R-:W-:Y:S02]  /*0440*/  IADD3 R5, PT, PT, R7.reuse, -R6, RZ ;  /* 0x8000000607057210 */ /* 0x040fe40007ffe0ff */
[----:B------:R-:W-:Y:S02]  /*0450*/  LOP3.LUT R7, R7, 0x7fffff, RZ, 0xc0, !PT ;  /* 0x007fffff07077812 */ /* 0x000fe400078ec0ff */
[----:B------:R-:W-:Y:S02]  /*0460*/  LOP3.LUT R5, R5, 0xff800000, RZ, 0xc0, !PT ;  /* 0xff80000005057812 */ /* 0x000fe400078ec0ff */
[----:B------:R-:W-:-:S02]  /*0470*/  FSETP.GT.AND P2, PT, |R2|, RZ, PT ;  /* 0x000000ff0200720b */ /* 0x000fc40003f44200 */
[----:B------:R-:W-:Y:S01]  /*0480*/  FSEL R6, R6, +QNAN , !P0 ;  /* 0x7fffffff06067808 */ /* 0x000fe20004000000 */
[----:B------:R-:W-:Y:S01]  /*0490*/  VIADD R5, R5, 0xb800000 ;  /* 0x0b80000005057836 */ /* 0x000fe20000000000 */
[----:B------:R-:W-:Y:S02]  /*04a0*/  LOP3.LUT R7, R7, 0x3f800000, RZ, 0xfc, !PT ;  /* 0x3f80000007077812 */ /* 0x000fe400078efcff */
[----:B------:R-:W-:Y:S02]  /*04b0*/  FSEL R10, R6, +QNAN , P2 ;  /* 0x7fffffff060a7808 */ /* 0x000fe40001000000 */
[----:B------:R-:W-:-:S13]  /*04c0*/  ISETP.NE.AND P1, PT, R5, RZ, PT ;  /* 0x000000ff0500720c */ /* 0x000fda0003f25270 */
[----:B------:R-:W-:Y:S05]  /*04d0*/  @!P1 BRA `(.L_x_9) ;  /* 0x0000000000409947 */ /* 0x000fea0003800000 */
[----:B------:R-:W-:-:S04]  /*04e0*/  LOP3.LUT R4, R4, 0x7fffff, RZ, 0xc0, !PT ;  /* 0x007fffff04047812 */ /* 0x000fc800078ec0ff */
[----:B------:R-:W-:-:S04]  /*04f0*/  LOP3.LUT R4, R4, 0x3f800000, RZ, 0xfc, !PT ;  /* 0x3f80000004047812 */ /* 0x000fc800078efcff */
[----:B------:R0:W1:Y:S03]  /*0500*/  MUFU.RCP R2, R4 ;  /* 0x0000000400027308 */ /* 0x0000660000001000 */
.L_x_10:
[----:B------:R-:W-:-:S04]  /*0510*/  VIMNMX.U32 R6, PT, PT, R5, 0xb800000, PT ;  /* 0x0b80000005067848 */ /* 0x000fc80003fe0000 */
[C---:B------:R-:W-:Y:S02]  /*0520*/  IADD3 R7, PT, PT, R6.reuse, R7, RZ ;  /* 0x0000000706077210 */ /* 0x040fe40007ffe0ff */
[----:B------:R-:W-:-:S03]  /*0530*/  IADD3 R5, PT, PT, -R6, R5, RZ ;  /* 0x0000000506057210 */ /* 0x000fc60007ffe1ff */
[----:B-1----:R-:W-:Y:S01]  /*0540*/  FMUL R9, R2, R7 ;  /* 0x0000000702097220 */ /* 0x002fe20000400000 */
[----:B------:R-:W-:-:S03]  /*0550*/  ISETP.NE.AND P1, PT, R5, RZ, PT ;  /* 0x000000ff0500720c */ /* 0x000fc60003f25270 */
[----:B------:R-:W-:-:S04]  /*0560*/  FFMA R8, -R4, R9, R7 ;  /* 0x0000000904087223 */ /* 0x000fc80000000107 */
[----:B------:R-:W-:-:S04]  /*0570*/  FFMA R8, R2, R8, R9 ;  /* 0x0000000802087223 */ /* 0x000fc80000000009 */
[----:B------:R-:W-:-:S04]  /*0580*/  FFMA R9, -R4, R8, R7 ;  /* 0x0000000804097223 */ /* 0x000fc80000000107 */
[----:B------:R-:W-:-:S06]  /*0590*/  FFMA.RZ R9, R2, R9, R8 ;  /* 0x0000000902097223 */ /* 0x000fcc000000c008 */
[----:B------:R-:W1:Y:S02]  /*05a0*/  FRND.TRUNC R9, R9 ;  /* 0x0000000900097307 */ /* 0x000e64000020d000 */
[----:B-1----:R-:W-:-:S05]  /*05b0*/  FFMA R7, -R4, R9, R7 ;  /* 0x0000000904077223 */ /* 0x002fca0000000107 */
[----:B------:R-:W-:-:S13]  /*05c0*/  ISETP.NE.AND P0, PT, R7, RZ, PT ;  /* 0x000000ff0700720c */ /* 0x000fda0003f05270 */
[----:B------:R-:W-:Y:S05]  /*05d0*/  @P0 BRA P1, `(.L_x_10) ;  /* 0xfffffffc00cc0947 */ /* 0x000fea000083ffff */
.L_x_9:
[----:B------:R-:W-:Y:S05]  /*05e0*/  BSYNC.RECONVERGENT B1 ;  /* 0x0000000000017941 */ /* 0x000fea0003800200 */
.L_x_8:
[----:B------:R-:W-:-:S04]  /*05f0*/  FMUL R7, R7, 1.1920928955078125e-07 ;  /* 0x3400000007077820 */ /* 0x000fc80000400000 */
[----:B------:R-:W-:-:S07]  /*0600*/  FMUL R7, R10, R7 ;  /* 0x000000070a077220 */ /* 0x000fce0000400000 */
.L_x_4:
[----:B------:R-:W-:Y:S05]  /*0610*/  BSYNC.RECONVERGENT B0 ;  /* 0x0000000000007941 */ /* 0x000fea0003800200 */
.L_x_3:
[----:B0-----:R-:W0:Y:S01]  /*0620*/  LDC.64 R4, c[0x0][0x380] ;  /* 0x0000e000ff047b82 */ /* 0x001e220000000a00 */
[C---:B------:R-:W-:Y:S02]  /*0630*/  FSETP.NAN.AND P0, PT, |R7|.reuse, |R7|, PT ;  /* 0x400000070700720b */ /* 0x040fe40003f08200 */
[----:B------:R-:W-:-:S04]  /*0640*/  LOP3.LUT R2, R7, 0x80000000, R3, 0xb8, !PT ;  /* 0x8000000007027812 */ /* 0x000fc800078eb803 */
[----:B------:R-:W-:Y:S01]  /*0650*/  FSEL R7, R7, R2, P0 ;  /* 0x0000000207077208 */ /* 0x000fe20000000000 */
[----:B0-----:R-:W-:-:S05]  /*0660*/  IMAD.WIDE.U32 R2, R0, 0x4, R4 ;  /* 0x0000000400027825 */ /* 0x001fca00078e0004 */
[----:B------:R-:W-:Y:S01]  /*0670*/  STG.E desc[UR6][R2.64], R7 ;  /* 0x0000000702007986 */ /* 0x000fe2000c101906 */
[----:B------:R-:W-:Y:S05]  /*0680*/  EXIT ;  /* 0x000000000000794d */ /* 0x000fea0003800000 */
.L_x_11:
        /* <DEDUP_REMOVED lines=15> */
.L_x_15:


//--------------------- .nv.shared.default_function_kernel_3 --------------------------
	.section	.nv.shared.default_function_kernel_3,"aw",@nobits
	.sectionflags	@""
	.align	4
.nv.shared.default_function_kernel_3:
	.zero		1384


//--------------------- .nv.shared.reserved.0     --------------------------
	.section	.nv.shared.reserved.0,"aw",@nobits
	.weak		__nv_reservedSMEM_offset_0_alias
	.size		__nv_reservedSMEM_offset_0_alias, 0, 64
	.other		__nv_reservedSMEM_offset_0_alias,@"STO_CUDA_RESERVED_SHARED STV_DEFAULT"
__nv_reservedSMEM_offset_0_alias:
	.zero		0
	.zero		64


//--------------------- .nv.constant0.default_function_kernel_3 --------------------------
	.section	.nv.constant0.default_function_kernel_3,"a",@progbits
	.sectionflags	@""
	.align	4
.nv.constant0.default_function_kernel_3:
	.zero		920


//--------------------- .nv.constant0.default_function_kernel --------------------------
	.section	.nv.constant0.default_function_kernel,"a",@progbits
	.sectionflags	@""
	.align	4
.nv.constant0.default_function_kernel:
	.zero		912


//--------------------- .nv.constant0.default_function_kernel_2 --------------------------
	.section	.nv.constant0.default_function_kernel_2,"a",@progbits
	.sectionflags	@""
	.align	4
.nv.constant0.default_function_kernel_2:
	.zero		912


//--------------------- .nv.constant0.default_function_kernel_1 --------------------------
	.section	.nv.constant0.default_function_kernel_1,"a",@progbits
	.sectionflags	@""
	.align	4
.nv.constant0.default_function_kernel_1:
	.zero		912


//--------------------- SYMBOLS --------------------------

	.type		.nv.reservedSmem.offset0,@object
	.size		.nv.reservedSmem.offset0,0x4
	.type		.nv.reservedSmem.cap,@object
	.size		.nv.reservedSmem.cap,0x4
